// auto-generated by cutlass_sweep.epilogue — config: {"arch": "sm_90", "cluster_m": 2, "cluster_n": 1, "dtype": "bf16", "fusion": "lincomb", "tile_k": 64, "tile_m": 128, "tile_n": 128}
#include "cutlass/cutlass.h"
#include "cutlass/gemm/collective/collective_builder.hpp"
#include "cutlass/gemm/device/gemm_universal_adapter.h"
#include "cutlass/gemm/kernel/gemm_universal.hpp"
#include "cutlass/epilogue/collective/collective_builder.hpp"
#include "cutlass/epilogue/fusion/operations.hpp"
#include "cutlass/epilogue/thread/activation.h"

using Elem = cutlass::bfloat16_t;
using Acc  = float;
using TileShape    = cute::Shape<cute::_128, cute::_128, cute::_64>;
using ClusterShape = cute::Shape<cute::_2, cute::_1, cute::_1>;
using FusionOp     = cutlass::epilogue::fusion::LinearCombination<Elem, Acc>;

using CollectiveEpilogue = typename cutlass::epilogue::collective::CollectiveBuilder<
    cutlass::arch::Sm90, cutlass::arch::OpClassTensorOp,
    TileShape, ClusterShape,
    cutlass::epilogue::collective::EpilogueTileAuto,
    Acc, Acc,
    Elem, cutlass::layout::RowMajor, 128 / cutlass::sizeof_bits<Elem>::value,
    Elem, cutlass::layout::RowMajor, 128 / cutlass::sizeof_bits<Elem>::value,
    cutlass::epilogue::TmaWarpSpecializedCooperative,
    FusionOp
  >::CollectiveOp;

using CollectiveMainloop = typename cutlass::gemm::collective::CollectiveBuilder<
    cutlass::arch::Sm90, cutlass::arch::OpClassTensorOp,
    Elem, cutlass::layout::RowMajor, 128 / cutlass::sizeof_bits<Elem>::value,
    Elem, cutlass::layout::ColumnMajor, 128 / cutlass::sizeof_bits<Elem>::value,
    Acc,
    TileShape, ClusterShape,
    cutlass::gemm::collective::StageCountAutoCarveout<
        static_cast<int>(sizeof(typename CollectiveEpilogue::SharedStorage))>,
    cutlass::gemm::KernelTmaWarpSpecializedCooperative
  >::CollectiveOp;

using GemmKernel = cutlass::gemm::kernel::GemmUniversal<
    cute::Shape<int,int,int,int>, CollectiveMainloop, CollectiveEpilogue>;
using Gemm = cutlass::gemm::device::GemmUniversalAdapter<GemmKernel>;

auto* _anchor = &cutlass::device_kernel<GemmKernel>;


// ===== COMPILED SASS (sm_90a) =====

	.target	sm_90a

	.elftype	@"ET_EXEC"


//--------------------- .note.nv.tkinfo           --------------------------
	.section	.note.nv.tkinfo,"",@"SHT_NOTE"
	.sectionflags	@"SHF_NOTE_NV_TKINFO"
	.tkinfo
        /*0018*/ 	.word	0x00000002
        /*0030*/ 	.string	""
        /*0030*/ 	.string	"ptxas"
        /*0030*/ 	.string	"Cuda compilation tools, release 13.0, V13.0.88"
        /*0030*/ 	.string	"Build cuda_13.0.r13.0/compiler.36424714_0"
        /*0030*/ 	.string	"-arch sm_90a -m 64 "



//--------------------- .note.nv.cuinfo           --------------------------
	.section	.note.nv.cuinfo,"",@"SHT_NOTE"
	.sectionflags	@"SHF_NOTE_NV_CUINFO"
        /*0018*/ 	.short	0x0002
        /*001a*/ 	.short	0x005a
        /*001c*/ 	.short	0x0082
	.zero		2


//--------------------- .nv.info                  --------------------------
	.section	.nv.info,"",@"SHT_CUDA_INFO"
	.align	4


	//----- nvinfo : EIATTR_REGCOUNT
	.align		4
        /*0000*/ 	.byte	0x04, 0x2f
        /*0002*/ 	.short	(.L_18 - .L_17)
	.align		4
.L_17:
        /*0004*/ 	.word	index@(_ZN7cutlass13device_kernelINS_4gemm6kernel13GemmUniversalIN4cute5tupleIJiiiiEEENS1_10collective13CollectiveMmaINS1_34MainloopSm90TmaGmmaWarpSpecializedILi6ENS5_IJNS4_1CILi2EEENSA_ILi1EEESC_EEENS1_35KernelTmaWarpSpecializedCooperativeEEENS5_IJNSA_ILi128EEESG_NSA_ILi64EEEEEENS_10bfloat16_tENS5_IJlSC_lEEESJ_SK_NS4_8TiledMMAINS4_8MMA_AtomIJNS4_4SM904GMMA28MMA_64x128x16_F32BF16BF16_SSILNSO_5MajorE0ELSQ_0ELNSO_7ScaleInE1ELSR_1EEEEEENS4_6LayoutISD_NS5_IJSC_NSA_ILi0EEESV_EEEEENS5_IJNS4_10UnderscoreESY_SY_EEEEENS4_13SM90_TMA_LOADENS4_14ComposedLayoutINS4_7SwizzleILi3ELi4ELi3EEENS4_18smem_ptr_flag_bitsILi16EEENSU_INS5_IJNSA_ILi8EEESH_EEENS5_IJSH_SC_EEEEEEEvNS4_8identityENS4_23SM90_TMA_LOAD_MULTICASTES1B_vS1C_EENS_8epilogue10collective18CollectiveEpilogueINS1F_22Sm90TmaWarpSpecializedILi4ELi2ELi16ELb1ELb0EEEJSI_NS5_IJSG_NSA_ILi32EEEEEESJ_SK_SJ_SK_NS1F_6fusion15FusionCallbacksIS1J_NS1M_17LinearCombinationISJ_fSJ_fLNS_15FloatRoundStyleE2EEESI_S1L_JEEES11_NS12_INS13_ILi2ELi4ELi3EEES16_NSU_INS5_IJS17_S1K_EEENS5_IJS1K_SC_EEEEEEENS4_17SM75_U32x4_LDSM_NENS4_14SM90_TMA_STOREES1W_NS4_17SM90_U32x4_STSM_NENS4_9Copy_AtomIJS1Z_NS_6half_tEEEEvEEEvvEEEEvNT_6ParamsE)
        /*0008*/ 	.word	0x000000a8


	//----- nvinfo : EIATTR_FRAME_SIZE
	.align		4
.L_18:
        /*000c*/ 	.byte	0x04, 0x11
        /*000e*/ 	.short	(.L_20 - .L_19)
	.align		4
.L_19:
        /*0010*/ 	.word	index@(_ZN7cutlass13device_kernelINS_4gemm6kernel13GemmUniversalIN4cute5tupleIJiiiiEEENS1_10collective13CollectiveMmaINS1_34MainloopSm90TmaGmmaWarpSpecializedILi6ENS5_IJNS4_1CILi2EEENSA_ILi1EEESC_EEENS1_35KernelTmaWarpSpecializedCooperativeEEENS5_IJNSA_ILi128EEESG_NSA_ILi64EEEEEENS_10bfloat16_tENS5_IJlSC_lEEESJ_SK_NS4_8TiledMMAINS4_8MMA_AtomIJNS4_4SM904GMMA28MMA_64x128x16_F32BF16BF16_SSILNSO_5MajorE0ELSQ_0ELNSO_7ScaleInE1ELSR_1EEEEEENS4_6LayoutISD_NS5_IJSC_NSA_ILi0EEESV_EEEEENS5_IJNS4_10UnderscoreESY_SY_EEEEENS4_13SM90_TMA_LOADENS4_14ComposedLayoutINS4_7SwizzleILi3ELi4ELi3EEENS4_18smem_ptr_flag_bitsILi16EEENSU_INS5_IJNSA_ILi8EEESH_EEENS5_IJSH_SC_EEEEEEEvNS4_8identityENS4_23SM90_TMA_LOAD_MULTICASTES1B_vS1C_EENS_8epilogue10collective18CollectiveEpilogueINS1F_22Sm90TmaWarpSpecializedILi4ELi2ELi16ELb1ELb0EEEJSI_NS5_IJSG_NSA_ILi32EEEEEESJ_SK_SJ_SK_NS1F_6fusion15FusionCallbacksIS1J_NS1M_17LinearCombinationISJ_fSJ_fLNS_15FloatRoundStyleE2EEESI_S1L_JEEES11_NS12_INS13_ILi2ELi4ELi3EEES16_NSU_INS5_IJS17_S1K_EEENS5_IJS1K_SC_EEEEEEENS4_17SM75_U32x4_LDSM_NENS4_14SM90_TMA_STOREES1W_NS4_17SM90_U32x4_STSM_NENS4_9Copy_AtomIJS1Z_NS_6half_tEEEEvEEEvvEEEEvNT_6ParamsE)
        /*0014*/ 	.word	0x00000000


	//----- nvinfo : EIATTR_MIN_STACK_SIZE
	.align		4
.L_20:
        /*0018*/ 	.byte	0x04, 0x12
        /*001a*/ 	.short	(.L_22 - .L_21)
	.align		4
.L_21:
        /*001c*/ 	.word	index@(_ZN7cutlass13device_kernelINS_4gemm6kernel13GemmUniversalIN4cute5tupleIJiiiiEEENS1_10collective13CollectiveMmaINS1_34MainloopSm90TmaGmmaWarpSpecializedILi6ENS5_IJNS4_1CILi2EEENSA_ILi1EEESC_EEENS1_35KernelTmaWarpSpecializedCooperativeEEENS5_IJNSA_ILi128EEESG_NSA_ILi64EEEEEENS_10bfloat16_tENS5_IJlSC_lEEESJ_SK_NS4_8TiledMMAINS4_8MMA_AtomIJNS4_4SM904GMMA28MMA_64x128x16_F32BF16BF16_SSILNSO_5MajorE0ELSQ_0ELNSO_7ScaleInE1ELSR_1EEEEEENS4_6LayoutISD_NS5_IJSC_NSA_ILi0EEESV_EEEEENS5_IJNS4_10UnderscoreESY_SY_EEEEENS4_13SM90_TMA_LOADENS4_14ComposedLayoutINS4_7SwizzleILi3ELi4ELi3EEENS4_18smem_ptr_flag_bitsILi16EEENSU_INS5_IJNSA_ILi8EEESH_EEENS5_IJSH_SC_EEEEEEEvNS4_8identityENS4_23SM90_TMA_LOAD_MULTICASTES1B_vS1C_EENS_8epilogue10collective18CollectiveEpilogueINS1F_22Sm90TmaWarpSpecializedILi4ELi2ELi16ELb1ELb0EEEJSI_NS5_IJSG_NSA_ILi32EEEEEESJ_SK_SJ_SK_NS1F_6fusion15FusionCallbacksIS1J_NS1M_17LinearCombinationISJ_fSJ_fLNS_15FloatRoundStyleE2EEESI_S1L_JEEES11_NS12_INS13_ILi2ELi4ELi3EEES16_NSU_INS5_IJS17_S1K_EEENS5_IJS1K_SC_EEEEEEENS4_17SM75_U32x4_LDSM_NENS4_14SM90_TMA_STOREES1W_NS4_17SM90_U32x4_STSM_NENS4_9Copy_AtomIJS1Z_NS_6half_tEEEEvEEEvvEEEEvNT_6ParamsE)
        /*0020*/ 	.word	0x00000000
.L_22:


//--------------------- .nv.compat                --------------------------
	.section	.nv.compat,"",@"SHT_CUDA_COMPAT_INFO"
	.align	4
        /*0000*/ 	.byte	0x02, 0x09, 0x01, 0x00, 0x02, 0x02, 0x04, 0x00, 0x02, 0x05, 0x05, 0x00, 0x03, 0x07, 0x01, 0x01
        /*0010*/ 	.byte	0x02, 0x03, 0x01, 0x00, 0x02, 0x06, 0x01, 0x00, 0x04, 0x0b, 0x08, 0x00, 0x00, 0x00, 0x00, 0x00
        /*0020*/ 	.byte	0x00, 0x00, 0x00, 0x00


//--------------------- .nv.info._ZN7cutlass13device_kernelINS_4gemm6kernel13GemmUniversalIN4cute5tupleIJiiiiEEENS1_10collective13CollectiveMmaINS1_34MainloopSm90TmaGmmaWarpSpecializedILi6ENS5_IJNS4_1CILi2EEENSA_ILi1EEESC_EEENS1_35KernelTmaWarpSpecializedCooperativeEEENS5_IJNSA_ILi128EEESG_NSA_ILi64EEEEEENS_10bfloat16_tENS5_IJlSC_lEEESJ_SK_NS4_8TiledMMAINS4_8MMA_AtomIJNS4_4SM904GMMA28MMA_64x128x16_F32BF16BF16_SSILNSO_5MajorE0ELSQ_0ELNSO_7ScaleInE1ELSR_1EEEEEENS4_6LayoutISD_NS5_IJSC_NSA_ILi0EEESV_EEEEENS5_IJNS4_10UnderscoreESY_SY_EEEEENS4_13SM90_TMA_LOADENS4_14ComposedLayoutINS4_7SwizzleILi3ELi4ELi3EEENS4_18smem_ptr_flag_bitsILi16EEENSU_INS5_IJNSA_ILi8EEESH_EEENS5_IJSH_SC_EEEEEEEvNS4_8identityENS4_23SM90_TMA_LOAD_MULTICASTES1B_vS1C_EENS_8epilogue10collective18CollectiveEpilogueINS1F_22Sm90TmaWarpSpecializedILi4ELi2ELi16ELb1ELb0EEEJSI_NS5_IJSG_NSA_ILi32EEEEEESJ_SK_SJ_SK_NS1F_6fusion15FusionCallbacksIS1J_NS1M_17LinearCombinationISJ_fSJ_fLNS_15FloatRoundStyleE2EEESI_S1L_JEEES11_NS12_INS13_ILi2ELi4ELi3EEES16_NSU_INS5_IJS17_S1K_EEENS5_IJS1K_SC_EEEEEEENS4_17SM75_U32x4_LDSM_NENS4_14SM90_TMA_STOREES1W_NS4_17SM90_U32x4_STSM_NENS4_9Copy_AtomIJS1Z_NS_6half_tEEEEvEEEvvEEEEvNT_6ParamsE --------------------------
	.section	.nv.info._ZN7cutlass13device_kernelINS_4gemm6kernel13GemmUniversalIN4cute5tupleIJiiiiEEENS1_10collective13CollectiveMmaINS1_34MainloopSm90TmaGmmaWarpSpecializedILi6ENS5_IJNS4_1CILi2EEENSA_ILi1EEESC_EEENS1_35KernelTmaWarpSpecializedCooperativeEEENS5_IJNSA_ILi128EEESG_NSA_ILi64EEEEEENS_10bfloat16_tENS5_IJlSC_lEEESJ_SK_NS4_8TiledMMAINS4_8MMA_AtomIJNS4_4SM904GMMA28MMA_64x128x16_F32BF16BF16_SSILNSO_5MajorE0ELSQ_0ELNSO_7ScaleInE1ELSR_1EEEEEENS4_6LayoutISD_NS5_IJSC_NSA_ILi0EEESV_EEEEENS5_IJNS4_10UnderscoreESY_SY_EEEEENS4_13SM90_TMA_LOADENS4_14ComposedLayoutINS4_7SwizzleILi3ELi4ELi3EEENS4_18smem_ptr_flag_bitsILi16EEENSU_INS5_IJNSA_ILi8EEESH_EEENS5_IJSH_SC_EEEEEEEvNS4_8identityENS4_23SM90_TMA_LOAD_MULTICASTES1B_vS1C_EENS_8epilogue10collective18CollectiveEpilogueINS1F_22Sm90TmaWarpSpecializedILi4ELi2ELi16ELb1ELb0EEEJSI_NS5_IJSG_NSA_ILi32EEEEEESJ_SK_SJ_SK_NS1F_6fusion15FusionCallbacksIS1J_NS1M_17LinearCombinationISJ_fSJ_fLNS_15FloatRoundStyleE2EEESI_S1L_JEEES11_NS12_INS13_ILi2ELi4ELi3EEES16_NSU_INS5_IJS17_S1K_EEENS5_IJS1K_SC_EEEEEEENS4_17SM75_U32x4_LDSM_NENS4_14SM90_TMA_STOREES1W_NS4_17SM90_U32x4_STSM_NENS4_9Copy_AtomIJS1Z_NS_6half_tEEEEvEEEvvEEEEvNT_6ParamsE,"",@"SHT_CUDA_INFO"
	.sectionflags	@""
	.align	4


	//----- nvinfo : EIATTR_CUDA_API_VERSION
	.align		4
        /*0000*/ 	.byte	0x04, 0x37
        /*0002*/ 	.short	(.L_24 - .L_23)
.L_23:
        /*0004*/ 	.word	0x00000082


	//----- nvinfo : EIATTR_KPARAM_INFO
	.align		4
.L_24:
        /*0008*/ 	.byte	0x04, 0x17
        /*000a*/ 	.short	(.L_26 - .L_25)
.L_25:
        /*000c*/ 	.word	0x00000000
        /*0010*/ 	.short	0x0000
        /*0012*/ 	.short	0x0070
        /*0014*/ 	.byte	0x00, 0xf0, 0x01, 0x1c


	//----- nvinfo : EIATTR_SPARSE_MMA_MASK
	.align		4
.L_26:
        /*0018*/ 	.byte	0x03, 0x50
        /*001a*/ 	.short	0x0000


	//----- nvinfo : EIATTR_MAXREG_COUNT
	.align		4
        /*001c*/ 	.byte	0x03, 0x1b
        /*001e*/ 	.short	0x00a8


	//----- nvinfo : EIATTR_NUM_BARRIERS
	.align		4
        /*0020*/ 	.byte	0x02, 0x4c
        /*0022*/ 	.byte	0x02
	.zero		1


	//----- nvinfo : EIATTR_EXTERNS
	.align		4
        /*0024*/ 	.byte	0x04, 0x0f
        /*0026*/ 	.short	(.L_28 - .L_27)


	//   ....[0]....
	.align		4
.L_27:
        /*0028*/ 	.word	index@(__assertfail)


	//----- nvinfo : EIATTR_MERCURY_ISA_VERSION
	.align		4
.L_28:
        /*002c*/ 	.byte	0x03, 0x5f
        /*002e*/ 	.short	0x0101


	//----- nvinfo : EIATTR_INT_WARP_WIDE_INSTR_OFFSETS
	.align		4
        /*0030*/ 	.byte	0x04, 0x31
        /*0032*/ 	.short	(.L_30 - .L_29)


	//   ....[0]....
.L_29:
        /*0034*/ 	.word	0x00000980


	//   ....[1]....
        /*0038*/ 	.word	0x00000990


	//   ....[2]....
        /*003c*/ 	.word	0x00000af0


	//   ....[3]....
        /*0040*/ 	.word	0x000022a0


	//----- nvinfo : EIATTR_COOP_GROUP_MASK_REGIDS
	.align		4
.L_30:
        /*0044*/ 	.byte	0x04, 0x29
        /*0046*/ 	.short	(.L_32 - .L_31)


	//   ....[0]....
.L_31:
        /*0048*/ 	.word	0xffffffff


	//   ....[1]....
        /*004c*/ 	.word	0xffffffff


	//   ....[2]....
        /*0050*/ 	.word	0xffffffff


	//   ....[3]....
        /*0054*/ 	.word	0xffffffff


	//   ....[4]....
        /*0058*/ 	.word	0xffffffff


	//   ....[5]....
        /*005c*/ 	.word	0xffffffff


	//   ....[6]....
        /*0060*/ 	.word	0xffffffff


	//----- nvinfo : EIATTR_COOP_GROUP_INSTR_OFFSETS
	.align		4
.L_32:
        /*0064*/ 	.byte	0x04, 0x28
        /*0066*/ 	.short	(.L_34 - .L_33)


	//   ....[0]....
.L_33:
        /*0068*/ 	.word	0x00000070


	//   ....[1]....
        /*006c*/ 	.word	0x00000080


	//   ....[2]....
        /*0070*/ 	.word	0x00000430


	//   ....[3]....
        /*0074*/ 	.word	0x00000600


	//   ....[4]....
        /*0078*/ 	.word	0x000007b0


	//   ....[5]....
        /*007c*/ 	.word	0x00000cc0


	//   ....[6]....
        /*0080*/ 	.word	0x000018c0


	//----- nvinfo : EIATTR_REG_RECONFIG
	.align		4
.L_34:
        /*0084*/ 	.byte	0x01, 0x54
	.zero		2


	//----- nvinfo : EIATTR_SYSCALL_OFFSETS
	.align		4
        /*0088*/ 	.byte	0x04, 0x46
        /*008a*/ 	.short	(.L_36 - .L_35)


	//   ....[0]....
.L_35:
        /*008c*/ 	.word	0x00001ab0


	//   ....[1]....
        /*0090*/ 	.word	0x00002580


	//   ....[2]....
        /*0094*/ 	.word	0x00002670


	//----- nvinfo : EIATTR_MBARRIER_INSTR_OFFSETS
	.align		4
.L_36:
        /*0098*/ 	.byte	0x04, 0x39
        /*009a*/ 	.short	(.L_38 - .L_37)


	//   ....[0]....
.L_37:
        /*009c*/ 	.word	0x00000530
        /*00a0*/ 	.word	0x000000ff
        /*00a4*/ 	.word	0x00000000
        /*00a8*/ 	.short	0x0100
        /*00aa*/ 	.byte	0x08
	.zero		1


	//   ....[1]....
        /*00ac*/ 	.word	0x00000540
        /*00b0*/ 	.word	0x000000ff
        /*00b4*/ 	.word	0x00000030
        /*00b8*/ 	.short	0x0100
        /*00ba*/ 	.byte	0x08
	.zero		1


	//   ....[2]....
        /*00bc*/ 	.word	0x00000550
        /*00c0*/ 	.word	0x000000ff
        /*00c4*/ 	.word	0x00000008
        /*00c8*/ 	.short	0x0100
        /*00ca*/ 	.byte	0x08
	.zero		1


	//   ....[3]....
        /*00cc*/ 	.word	0x00000560
        /*00d0*/ 	.word	0x000000ff
        /*00d4*/ 	.word	0x00000038
        /*00d8*/ 	.short	0x0100
        /*00da*/ 	.byte	0x08
	.zero		1


	//   ....[4]....
        /*00dc*/ 	.word	0x00000570
        /*00e0*/ 	.word	0x000000ff
        /*00e4*/ 	.word	0x00000010
        /*00e8*/ 	.short	0x0100
        /*00ea*/ 	.byte	0x08
	.zero		1


	//   ....[5]....
        /*00ec*/ 	.word	0x00000580
        /*00f0*/ 	.word	0x000000ff
        /*00f4*/ 	.word	0x00000040
        /*00f8*/ 	.short	0x0100
        /*00fa*/ 	.byte	0x08
	.zero		1


	//   ....[6]....
        /*00fc*/ 	.word	0x00000590
        /*0100*/ 	.word	0x000000ff
        /*0104*/ 	.word	0x00000018
        /*0108*/ 	.short	0x0100
        /*010a*/ 	.byte	0x08
	.zero		1


	//   ....[7]....
        /*010c*/ 	.word	0x000005a0
        /*0110*/ 	.word	0x000000ff
        /*0114*/ 	.word	0x00000048
        /*0118*/ 	.short	0x0100
        /*011a*/ 	.byte	0x08
	.zero		1


	//   ....[8]....
        /*011c*/ 	.word	0x000005b0
        /*0120*/ 	.word	0x000000ff
        /*0124*/ 	.word	0x00000020
        /*0128*/ 	.short	0x0100
        /*012a*/ 	.byte	0x08
	.zero		1


	//   ....[9]....
        /*012c*/ 	.word	0x000005c0
        /*0130*/ 	.word	0x000000ff
        /*0134*/ 	.word	0x00000050
        /*0138*/ 	.short	0x0100
        /*013a*/ 	.byte	0x08
	.zero		1


	//   ....[10]....
        /*013c*/ 	.word	0x000005d0
        /*0140*/ 	.word	0x000000ff
        /*0144*/ 	.word	0x00000028
        /*0148*/ 	.short	0x0100
        /*014a*/ 	.byte	0x08
	.zero		1


	//   ....[11]....
        /*014c*/ 	.word	0x000005e0
        /*0150*/ 	.word	0x000000ff
        /*0154*/ 	.word	0x00000058
        /*0158*/ 	.short	0x0100
        /*015a*/ 	.byte	0x08
	.zero		1


	//   ....[12]....
        /*015c*/ 	.word	0x00000710
        /*0160*/ 	.word	0x000000ff
        /*0164*/ 	.word	0x00000060
        /*0168*/ 	.short	0x0100
        /*016a*/ 	.byte	0x08
	.zero		1


	//   ....[13]....
        /*016c*/ 	.word	0x00000720
        /*0170*/ 	.word	0x000000ff
        /*0174*/ 	.word	0x00000080
        /*0178*/ 	.short	0x0100
        /*017a*/ 	.byte	0x08
	.zero		1


	//   ....[14]....
        /*017c*/ 	.word	0x00000730
        /*0180*/ 	.word	0x000000ff
        /*0184*/ 	.word	0x00000068
        /*0188*/ 	.short	0x0100
        /*018a*/ 	.byte	0x08
	.zero		1


	//   ....[15]....
        /*018c*/ 	.word	0x00000740
        /*0190*/ 	.word	0x000000ff
        /*0194*/ 	.word	0x00000088
        /*0198*/ 	.short	0x0100
        /*019a*/ 	.byte	0x08
	.zero		1


	//   ....[16]....
        /*019c*/ 	.word	0x00000750
        /*01a0*/ 	.word	0x000000ff
        /*01a4*/ 	.word	0x00000070
        /*01a8*/ 	.short	0x0100
        /*01aa*/ 	.byte	0x08
	.zero		1


	//   ....[17]....
        /*01ac*/ 	.word	0x00000760
        /*01b0*/ 	.word	0x000000ff
        /*01b4*/ 	.word	0x00000090
        /*01b8*/ 	.short	0x0100
        /*01ba*/ 	.byte	0x08
	.zero		1


	//   ....[18]....
        /*01bc*/ 	.word	0x00000770
        /*01c0*/ 	.word	0x000000ff
        /*01c4*/ 	.word	0x00000078
        /*01c8*/ 	.short	0x0100
        /*01ca*/ 	.byte	0x08
	.zero		1


	//   ....[19]....
        /*01cc*/ 	.word	0x00000780
        /*01d0*/ 	.word	0x000000ff
        /*01d4*/ 	.word	0x00000098
        /*01d8*/ 	.short	0x0100
        /*01da*/ 	.byte	0x08
	.zero		1


	//   ....[20]....
        /*01dc*/ 	.word	0x00000b70
        /*01e0*/ 	.word	0x000000ff
        /*01e4*/ 	.word	0x000000a0
        /*01e8*/ 	.short	0x0100
        /*01ea*/ 	.byte	0x06
	.zero		1


	//   ....[21]....
        /*01ec*/ 	.word	0x00000c00
        /*01f0*/ 	.word	0x000000ff
        /*01f4*/ 	.word	0x000000a8
        /*01f8*/ 	.short	0x0100
        /*01fa*/ 	.byte	0x06
	.zero		1


	//   ....[22]....
        /*01fc*/ 	.word	0x00001b30
        /*0200*/ 	.word	0x00000003
        /*0204*/ 	.word	0x00000000
        /*0208*/ 	.short	0x010a
        /*020a*/ 	.byte	0x3f
	.zero		1


	//   ....[23]....
        /*020c*/ 	.word	0x00001b90
        /*0210*/ 	.word	0x00000003
        /*0214*/ 	.word	0x00000000
        /*0218*/ 	.short	0x010a
        /*021a*/ 	.byte	0x3f
	.zero		1


	//   ....[24]....
        /*021c*/ 	.word	0x00001eb0
        /*0220*/ 	.word	0x000000ff
        /*0224*/ 	.word	0x00000000
        /*0228*/ 	.short	0x010a
        /*022a*/ 	.byte	0x04
	.zero		1


	//   ....[25]....
        /*022c*/ 	.word	0x00001ef0
        /*0230*/ 	.word	0x000000ff
        /*0234*/ 	.word	0x00000000
        /*0238*/ 	.short	0x010a
        /*023a*/ 	.byte	0x04
	.zero		1


	//   ....[26]....
        /*023c*/ 	.word	0x00002150
        /*0240*/ 	.word	0x00000005
        /*0244*/ 	.word	0x00000000
        /*0248*/ 	.short	0x0101
        /*024a*/ 	.byte	0x3f
	.zero		1


	//   ....[27]....
        /*024c*/ 	.word	0x00002340
        /*0250*/ 	.word	0x00000003
        /*0254*/ 	.word	0x00000000
        /*0258*/ 	.short	0x0101
        /*025a*/ 	.byte	0x3f
	.zero		1


	//   ....[28]....
        /*025c*/ 	.word	0x00002b80
        /*0260*/ 	.word	0x000000ff
        /*0264*/ 	.word	0x00000060
        /*0268*/ 	.short	0x010a
        /*026a*/ 	.byte	0x32
	.zero		1


	//   ....[29]....
        /*026c*/ 	.word	0x000031f0
        /*0270*/ 	.word	0x000000ff
        /*0274*/ 	.word	0x00000000
        /*0278*/ 	.short	0x0101
        /*027a*/ 	.byte	0x04
	.zero		1


	//   ....[30]....
        /*027c*/ 	.word	0x000032c0
        /*0280*/ 	.word	0x00000004
        /*0284*/ 	.word	0x00000060
        /*0288*/ 	.short	0x010a
        /*028a*/ 	.byte	0x3f
	.zero		1


	//   ....[31]....
        /*028c*/ 	.word	0x000038e0
        /*0290*/ 	.word	0x000000ff
        /*0294*/ 	.word	0x00000000
        /*0298*/ 	.short	0x0101
        /*029a*/ 	.byte	0x04
	.zero		1


	//   ....[32]....
        /*029c*/ 	.word	0x000039d0
        /*02a0*/ 	.word	0x00000004
        /*02a4*/ 	.word	0x00000060
        /*02a8*/ 	.short	0x010a
        /*02aa*/ 	.byte	0x3f
	.zero		1


	//   ....[33]....
        /*02ac*/ 	.word	0x00004020
        /*02b0*/ 	.word	0x000000ff
        /*02b4*/ 	.word	0x00000000
        /*02b8*/ 	.short	0x0101
        /*02ba*/ 	.byte	0x04
	.zero		1


	//   ....[34]....
        /*02bc*/ 	.word	0x000040f0
        /*02c0*/ 	.word	0x00000005
        /*02c4*/ 	.word	0x00000060
        /*02c8*/ 	.short	0x010a
        /*02ca*/ 	.byte	0x3f
	.zero		1


	//   ....[35]....
        /*02cc*/ 	.word	0x00004700
        /*02d0*/ 	.word	0x000000ff
        /*02d4*/ 	.word	0x00000000
        /*02d8*/ 	.short	0x0101
        /*02da*/ 	.byte	0x04
	.zero		1


	//   ....[36]....
        /*02dc*/ 	.word	0x00004fe0
        /*02e0*/ 	.word	0x000000ff
        /*02e4*/ 	.word	0x00000000
        /*02e8*/ 	.short	0x0101
        /*02ea*/ 	.byte	0x04
	.zero		1


	//   ....[37]....
        /*02ec*/ 	.word	0x00005600
        /*02f0*/ 	.word	0x000000ff
        /*02f4*/ 	.word	0x000000a8
        /*02f8*/ 	.short	0x010a
        /*02fa*/ 	.byte	0x04
	.zero		1


	//   ....[38]....
        /*02fc*/ 	.word	0x00005a00
        /*0300*/ 	.word	0x000000ff
        /*0304*/ 	.word	0x00000080
        /*0308*/ 	.short	0x010a
        /*030a*/ 	.byte	0x04
	.zero		1


	//   ....[39]....
        /*030c*/ 	.word	0x00005af0
        /*0310*/ 	.word	0x000000ff
        /*0314*/ 	.word	0x00000060
        /*0318*/ 	.short	0x010b
        /*031a*/ 	.byte	0x04
	.zero		1


	//   ....[40]....
        /*031c*/ 	.word	0x00005b50
        /*0320*/ 	.word	0x000000ff
        /*0324*/ 	.word	0x00000000
        /*0328*/ 	.short	0x0101
        /*032a*/ 	.byte	0x05
	.zero		1


	//   ....[41]....
        /*032c*/ 	.word	0x00005b80
        /*0330*/ 	.word	0x000000ff
        /*0334*/ 	.word	0x00000088
        /*0338*/ 	.short	0x010a
        /*033a*/ 	.byte	0x04
	.zero		1


	//   ....[42]....
        /*033c*/ 	.word	0x00005c90
        /*0340*/ 	.word	0x000000ff
        /*0344*/ 	.word	0x00000068
        /*0348*/ 	.short	0x010b
        /*034a*/ 	.byte	0x04
	.zero		1


	//   ....[43]....
        /*034c*/ 	.word	0x00005cf0
        /*0350*/ 	.word	0x000000ff
        /*0354*/ 	.word	0x00000000
        /*0358*/ 	.short	0x0101
        /*035a*/ 	.byte	0x05
	.zero		1


	//   ....[44]....
        /*035c*/ 	.word	0x00005d20
        /*0360*/ 	.word	0x000000ff
        /*0364*/ 	.word	0x00000090
        /*0368*/ 	.short	0x010a
        /*036a*/ 	.byte	0x04
	.zero		1


	//   ....[45]....
        /*036c*/ 	.word	0x00005e30
        /*0370*/ 	.word	0x000000ff
        /*0374*/ 	.word	0x00000070
        /*0378*/ 	.short	0x010b
        /*037a*/ 	.byte	0x04
	.zero		1


	//   ....[46]....
        /*037c*/ 	.word	0x00005e90
        /*0380*/ 	.word	0x000000ff
        /*0384*/ 	.word	0x00000000
        /*0388*/ 	.short	0x0101
        /*038a*/ 	.byte	0x05
	.zero		1


	//   ....[47]....
        /*038c*/ 	.word	0x00005ec0
        /*0390*/ 	.word	0x000000ff
        /*0394*/ 	.word	0x00000098
        /*0398*/ 	.short	0x010a
        /*039a*/ 	.byte	0x04
	.zero		1


	//   ....[48]....
        /*039c*/ 	.word	0x00005fd0
        /*03a0*/ 	.word	0x000000ff
        /*03a4*/ 	.word	0x00000078
        /*03a8*/ 	.short	0x010b
        /*03aa*/ 	.byte	0x04
	.zero		1


	//   ....[49]....
        /*03ac*/ 	.word	0x000060c0
        /*03b0*/ 	.word	0x000000ff
        /*03b4*/ 	.word	0x00000000
        /*03b8*/ 	.short	0x0101
        /*03ba*/ 	.byte	0x04
	.zero		1


	//   ....[50]....
        /*03bc*/ 	.word	0x00006700
        /*03c0*/ 	.word	0x00000003
        /*03c4*/ 	.word	0x00000080
        /*03c8*/ 	.short	0x010a
        /*03ca*/ 	.byte	0x3f
	.zero		1


	//   ....[51]....
        /*03cc*/ 	.word	0x00006740
        /*03d0*/ 	.word	0x00000003
        /*03d4*/ 	.word	0x00000088
        /*03d8*/ 	.short	0x010a
        /*03da*/ 	.byte	0x3f
	.zero		1


	//   ....[52]....
        /*03dc*/ 	.word	0x00006780
        /*03e0*/ 	.word	0x00000003
        /*03e4*/ 	.word	0x00000090
        /*03e8*/ 	.short	0x010a
        /*03ea*/ 	.byte	0x3f
	.zero		1


	//   ....[53]....
        /*03ec*/ 	.word	0x000067d0
        /*03f0*/ 	.word	0x00000003
        /*03f4*/ 	.word	0x00000098
        /*03f8*/ 	.short	0x010a
        /*03fa*/ 	.byte	0x3f
	.zero		1


	//   ....[54]....
        /*03fc*/ 	.word	0x00006b10
        /*0400*/ 	.word	0x00000015
        /*0404*/ 	.word	0x00000030
        /*0408*/ 	.short	0x010a
        /*040a*/ 	.byte	0x3f
	.zero		1


	//   ....[55]....
        /*040c*/ 	.word	0x00006ea0
        /*0410*/ 	.word	0x00000006
        /*0414*/ 	.word	0x000000a8
        /*0418*/ 	.short	0x0101
        /*041a*/ 	.byte	0x3f
	.zero		1


	//   ....[56]....
        /*041c*/ 	.word	0x000075c0
        /*0420*/ 	.word	0x00000007
        /*0424*/ 	.word	0x00000000
        /*0428*/ 	.short	0x010a
        /*042a*/ 	.byte	0x3f
	.zero		1


	//   ....[57]....
        /*042c*/ 	.word	0x00007640
        /*0430*/ 	.word	0x00000008
        /*0434*/ 	.word	0x00000000
        /*0438*/ 	.short	0x010a
        /*043a*/ 	.byte	0x3f
	.zero		1


	//   ....[58]....
        /*043c*/ 	.word	0x000076d0
        /*0440*/ 	.word	0x00000009
        /*0444*/ 	.word	0x00000000
        /*0448*/ 	.short	0x010a
        /*044a*/ 	.byte	0x3f
	.zero		1


	//   ....[59]....
        /*044c*/ 	.word	0x00007760
        /*0450*/ 	.word	0x00000008
        /*0454*/ 	.word	0x00000000
        /*0458*/ 	.short	0x010a
        /*045a*/ 	.byte	0x3f
	.zero		1


	//   ....[60]....
        /*045c*/ 	.word	0x000077f0
        /*0460*/ 	.word	0x0000000b
        /*0464*/ 	.word	0x00000000
        /*0468*/ 	.short	0x010a
        /*046a*/ 	.byte	0x3f
	.zero		1


	//   ....[61]....
        /*046c*/ 	.word	0x00007880
        /*0470*/ 	.word	0x00000003
        /*0474*/ 	.word	0x00000000
        /*0478*/ 	.short	0x010a
        /*047a*/ 	.byte	0x3f
	.zero		1


	//   ....[62]....
        /*047c*/ 	.word	0x000078e0
        /*0480*/ 	.word	0x00000003
        /*0484*/ 	.word	0x00000000
        /*0488*/ 	.short	0x010a
        /*048a*/ 	.byte	0x3f
	.zero		1


	//   ....[63]....
        /*048c*/ 	.word	0x00007940
        /*0490*/ 	.word	0x00000005
        /*0494*/ 	.word	0x00000000
        /*0498*/ 	.short	0x010a
        /*049a*/ 	.byte	0x3f
	.zero		1


	//   ....[64]....
        /*049c*/ 	.word	0x000079a0
        /*04a0*/ 	.word	0x00000004
        /*04a4*/ 	.word	0x00000060
        /*04a8*/ 	.short	0x010a
        /*04aa*/ 	.byte	0x3f
	.zero		1


	//   ....[65]....
        /*04ac*/ 	.word	0x000079f0
        /*04b0*/ 	.word	0x00000004
        /*04b4*/ 	.word	0x00000060
        /*04b8*/ 	.short	0x010a
        /*04ba*/ 	.byte	0x3f
	.zero		1


	//   ....[66]....
        /*04bc*/ 	.word	0x00007a40
        /*04c0*/ 	.word	0x00000004
        /*04c4*/ 	.word	0x00000060
        /*04c8*/ 	.short	0x010a
        /*04ca*/ 	.byte	0x3f
	.zero		1


	//   ....[67]....
        /*04cc*/ 	.word	0x00007a90
        /*04d0*/ 	.word	0x00000005
        /*04d4*/ 	.word	0x00000060
        /*04d8*/ 	.short	0x010a
        /*04da*/ 	.byte	0x3f
	.zero		1


	//   ....[68]....
        /*04dc*/ 	.word	0x00007af0
        /*04e0*/ 	.word	0x00000003
        /*04e4*/ 	.word	0x000000a8
        /*04e8*/ 	.short	0x010a
        /*04ea*/ 	.byte	0x3f
	.zero		1


	//   ....[69]....
        /*04ec*/ 	.word	0x00007b50
        /*04f0*/ 	.word	0x00000005
        /*04f4*/ 	.word	0x00000080
        /*04f8*/ 	.short	0x010a
        /*04fa*/ 	.byte	0x3f
	.zero		1


	//   ....[70]....
        /*04fc*/ 	.word	0x00007bb0
        /*0500*/ 	.word	0x00000005
        /*0504*/ 	.word	0x00000088
        /*0508*/ 	.short	0x010a
        /*050a*/ 	.byte	0x3f
	.zero		1


	//   ....[71]....
        /*050c*/ 	.word	0x00007c10
        /*0510*/ 	.word	0x00000005
        /*0514*/ 	.word	0x00000090
        /*0518*/ 	.short	0x010a
        /*051a*/ 	.byte	0x3f
	.zero		1


	//   ....[72]....
        /*051c*/ 	.word	0x00007c70
        /*0520*/ 	.word	0x00000005
        /*0524*/ 	.word	0x00000098
        /*0528*/ 	.short	0x010a
        /*052a*/ 	.byte	0x3f
	.zero		1


	//   ....[73]....
        /*052c*/ 	.word	0x00007cc0
        /*0530*/ 	.word	0x00000003
        /*0534*/ 	.word	0x00000080
        /*0538*/ 	.short	0x010a
        /*053a*/ 	.byte	0x3f
	.zero		1


	//   ....[74]....
        /*053c*/ 	.word	0x00007d10
        /*0540*/ 	.word	0x00000003
        /*0544*/ 	.word	0x00000088
        /*0548*/ 	.short	0x010a
        /*054a*/ 	.byte	0x3f
	.zero		1


	//   ....[75]....
        /*054c*/ 	.word	0x00007d60
        /*0550*/ 	.word	0x00000003
        /*0554*/ 	.word	0x00000090
        /*0558*/ 	.short	0x010a
        /*055a*/ 	.byte	0x3f
	.zero		1


	//   ....[76]....
        /*055c*/ 	.word	0x00007e30
        /*0560*/ 	.word	0x00000015
        /*0564*/ 	.word	0x00000030
        /*0568*/ 	.short	0x010a
        /*056a*/ 	.byte	0x3f
	.zero		1


	//   ....[77]....
        /*056c*/ 	.word	0x00007f00
        /*0570*/ 	.word	0x00000007
        /*0574*/ 	.word	0x00000000
        /*0578*/ 	.short	0x010a
        /*057a*/ 	.byte	0x3f
	.zero		1


	//   ....[78]....
        /*057c*/ 	.word	0x00007f50
        /*0580*/ 	.word	0x00000008
        /*0584*/ 	.word	0x00000000
        /*0588*/ 	.short	0x010a
        /*058a*/ 	.byte	0x3f
	.zero		1


	//   ....[79]....
        /*058c*/ 	.word	0x00007fa0
        /*0590*/ 	.word	0x00000009
        /*0594*/ 	.word	0x00000000
        /*0598*/ 	.short	0x010a
        /*059a*/ 	.byte	0x3f
	.zero		1


	//   ....[80]....
        /*059c*/ 	.word	0x00007ff0
        /*05a0*/ 	.word	0x00000008
        /*05a4*/ 	.word	0x00000000
        /*05a8*/ 	.short	0x010a
        /*05aa*/ 	.byte	0x3f
	.zero		1


	//   ....[81]....
        /*05ac*/ 	.word	0x00008040
        /*05b0*/ 	.word	0x0000000b
        /*05b4*/ 	.word	0x00000000
        /*05b8*/ 	.short	0x010a
        /*05ba*/ 	.byte	0x3f
	.zero		1


	//----- nvinfo : EIATTR_NUM_MBARRIERS
	.align		4
.L_38:
        /*05bc*/ 	.byte	0x03, 0x38
        /*05be*/ 	.short	0x0016


	//----- nvinfo : EIATTR_EXIT_INSTR_OFFSETS
	.align		4
        /*05c0*/ 	.byte	0x04, 0x1c
        /*05c2*/ 	.short	(.L_40 - .L_39)


	//   ....[0]....
.L_39:
        /*05c4*/ 	.word	0x000078d0


	//----- nvinfo : EIATTR_MAX_THREADS
	.align		4
.L_40:
        /*05c8*/ 	.byte	0x04, 0x05
        /*05ca*/ 	.short	(.L_42 - .L_41)
.L_41:
        /*05cc*/ 	.word	0x00000180
        /*05d0*/ 	.word	0x00000001
        /*05d4*/ 	.word	0x00000001


	//----- nvinfo : EIATTR_CRS_STACK_SIZE
	.align		4
.L_42:
        /*05d8*/ 	.byte	0x04, 0x1e
        /*05da*/ 	.short	(.L_44 - .L_43)
.L_43:
        /*05dc*/ 	.word	0x00000000


	//----- nvinfo : EIATTR_CBANK_PARAM_SIZE
	.align		4
.L_44:
        /*05e0*/ 	.byte	0x03, 0x19
        /*05e2*/ 	.short	0x0770


	//----- nvinfo : EIATTR_PARAM_CBANK
	.align		4
        /*05e4*/ 	.byte	0x04, 0x0a
        /*05e6*/ 	.short	(.L_46 - .L_45)
	.align		4
.L_45:
        /*05e8*/ 	.word	index@(.nv.constant0._ZN7cutlass13device_kernelINS_4gemm6kernel13GemmUniversalIN4cute5tupleIJiiiiEEENS1_10collective13CollectiveMmaINS1_34MainloopSm90TmaGmmaWarpSpecializedILi6ENS5_IJNS4_1CILi2EEENSA_ILi1EEESC_EEENS1_35KernelTmaWarpSpecializedCooperativeEEENS5_IJNSA_ILi128EEESG_NSA_ILi64EEEEEENS_10bfloat16_tENS5_IJlSC_lEEESJ_SK_NS4_8TiledMMAINS4_8MMA_AtomIJNS4_4SM904GMMA28MMA_64x128x16_F32BF16BF16_SSILNSO_5MajorE0ELSQ_0ELNSO_7ScaleInE1ELSR_1EEEEEENS4_6LayoutISD_NS5_IJSC_NSA_ILi0EEESV_EEEEENS5_IJNS4_10UnderscoreESY_SY_EEEEENS4_13SM90_TMA_LOADENS4_14ComposedLayoutINS4_7SwizzleILi3ELi4ELi3EEENS4_18smem_ptr_flag_bitsILi16EEENSU_INS5_IJNSA_ILi8EEESH_EEENS5_IJSH_SC_EEEEEEEvNS4_8identityENS4_23SM90_TMA_LOAD_MULTICASTES1B_vS1C_EENS_8epilogue10collective18CollectiveEpilogueINS1F_22Sm90TmaWarpSpecializedILi4ELi2ELi16ELb1ELb0EEEJSI_NS5_IJSG_NSA_ILi32EEEEEESJ_SK_SJ_SK_NS1F_6fusion15FusionCallbacksIS1J_NS1M_17LinearCombinationISJ_fSJ_fLNS_15FloatRoundStyleE2EEESI_S1L_JEEES11_NS12_INS13_ILi2ELi4ELi3EEES16_NSU_INS5_IJS17_S1K_EEENS5_IJS1K_SC_EEEEEEENS4_17SM75_U32x4_LDSM_NENS4_14SM90_TMA_STOREES1W_NS4_17SM90_U32x4_STSM_NENS4_9Copy_AtomIJS1Z_NS_6half_tEEEEvEEEvvEEEEvNT_6ParamsE)
        /*05ec*/ 	.short	0x0210
        /*05ee*/ 	.short	0x0770


	//----- nvinfo : EIATTR_SW_WAR
	.align		4
.L_46:
        /*05f0*/ 	.byte	0x04, 0x36
        /*05f2*/ 	.short	(.L_48 - .L_47)
.L_47:
        /*05f4*/ 	.word	0x00000008
.L_48:


//--------------------- .nv.callgraph             --------------------------
	.section	.nv.callgraph,"",@"SHT_CUDA_CALLGRAPH"
	.align	4
	.sectionentsize	8
	.align		4
        /*0000*/ 	.word	0x00000000
	.align		4
        /*0004*/ 	.word	0xffffffff
	.align		4
        /*0008*/ 	.word	index@(_ZN7cutlass13device_kernelINS_4gemm6kernel13GemmUniversalIN4cute5tupleIJiiiiEEENS1_10collective13CollectiveMmaINS1_34MainloopSm90TmaGmmaWarpSpecializedILi6ENS5_IJNS4_1CILi2EEENSA_ILi1EEESC_EEENS1_35KernelTmaWarpSpecializedCooperativeEEENS5_IJNSA_ILi128EEESG_NSA_ILi64EEEEEENS_10bfloat16_tENS5_IJlSC_lEEESJ_SK_NS4_8TiledMMAINS4_8MMA_AtomIJNS4_4SM904GMMA28MMA_64x128x16_F32BF16BF16_SSILNSO_5MajorE0ELSQ_0ELNSO_7ScaleInE1ELSR_1EEEEEENS4_6LayoutISD_NS5_IJSC_NSA_ILi0EEESV_EEEEENS5_IJNS4_10UnderscoreESY_SY_EEEEENS4_13SM90_TMA_LOADENS4_14ComposedLayoutINS4_7SwizzleILi3ELi4ELi3EEENS4_18smem_ptr_flag_bitsILi16EEENSU_INS5_IJNSA_ILi8EEESH_EEENS5_IJSH_SC_EEEEEEEvNS4_8identityENS4_23SM90_TMA_LOAD_MULTICASTES1B_vS1C_EENS_8epilogue10collective18CollectiveEpilogueINS1F_22Sm90TmaWarpSpecializedILi4ELi2ELi16ELb1ELb0EEEJSI_NS5_IJSG_NSA_ILi32EEEEEESJ_SK_SJ_SK_NS1F_6fusion15FusionCallbacksIS1J_NS1M_17LinearCombinationISJ_fSJ_fLNS_15FloatRoundStyleE2EEESI_S1L_JEEES11_NS12_INS13_ILi2ELi4ELi3EEES16_NSU_INS5_IJS17_S1K_EEENS5_IJS1K_SC_EEEEEEENS4_17SM75_U32x4_LDSM_NENS4_14SM90_TMA_STOREES1W_NS4_17SM90_U32x4_STSM_NENS4_9Copy_AtomIJS1Z_NS_6half_tEEEEvEEEvvEEEEvNT_6ParamsE)
	.align		4
        /*000c*/ 	.word	index@(__assertfail)
	.align		4
        /*0010*/ 	.word	0x00000000
	.align		4
        /*0014*/ 	.word	0xfffffffe
	.align		4
        /*0018*/ 	.word	0x00000000
	.align		4
        /*001c*/ 	.word	0xfffffffd
	.align		4
        /*0020*/ 	.word	0x00000000
	.align		4
        /*0024*/ 	.word	0xfffffffc


//--------------------- .nv.constant4             --------------------------
	.section	.nv.constant4,"a",@progbits
	.align	8
	.align		8
.nv.constant4:
        /*0000*/ 	.dword	__assertfail
	.align		8
        /*0008*/ 	.dword	__unnamed_1
	.align		8
        /*0010*/ 	.dword	__unnamed_2
	.align		8
        /*0018*/ 	.dword	_ZN39_INTERNAL_8acb1398_4_k_cu_17a514db_27864cuda3std3__45__cpo5beginE
	.align		8
        /*0020*/ 	.dword	_ZN39_INTERNAL_8acb1398_4_k_cu_17a514db_27864cuda3std3__45__cpo3endE
	.align		8
        /*0028*/ 	.dword	_ZN39_INTERNAL_8acb1398_4_k_cu_17a514db_27864cuda3std3__45__cpo6cbeginE
	.align		8
        /*0030*/ 	.dword	_ZN39_INTERNAL_8acb1398_4_k_cu_17a514db_27864cuda3std3__45__cpo4cendE
	.align		8
        /*0038*/ 	.dword	_ZN39_INTERNAL_8acb1398_4_k_cu_17a514db_27864cuda3std3__441_GLOBAL__N__8acb1398_4_k_cu_17a514db_27866ignoreE
	.align		8
        /*0040*/ 	.dword	_ZN39_INTERNAL_8acb1398_4_k_cu_17a514db_27864cuda3std3__419piecewise_constructE
	.align		8
        /*0048*/ 	.dword	_ZN39_INTERNAL_8acb1398_4_k_cu_17a514db_27864cuda3std3__48in_placeE
	.align		8
        /*0050*/ 	.dword	_ZN39_INTERNAL_8acb1398_4_k_cu_17a514db_27864cuda3std6ranges3__45__cpo4swapE
	.align		8
        /*0058*/ 	.dword	_ZN39_INTERNAL_8acb1398_4_k_cu_17a514db_27864cuda3std6ranges3__45__cpo9iter_moveE
	.align		8
        /*0060*/ 	.dword	_ZN39_INTERNAL_8acb1398_4_k_cu_17a514db_27864cute7productE
	.align		8
        /*0068*/ 	.dword	_ZN39_INTERNAL_8acb1398_4_k_cu_17a514db_27864cute1_E
	.align		8
        /*0070*/ 	.dword	$str$22
	.align		8
        /*0078*/ 	.dword	$str$23
	.align		8
        /*0080*/ 	.dword	$str$26
	.align		8
        /*0088*/ 	.dword	$str$27


//--------------------- .text._ZN7cutlass13device_kernelINS_4gemm6kernel13GemmUniversalIN4cute5tupleIJiiiiEEENS1_10collective13CollectiveMmaINS1_34MainloopSm90TmaGmmaWarpSpecializedILi6ENS5_IJNS4_1CILi2EEENSA_ILi1EEESC_EEENS1_35KernelTmaWarpSpecializedCooperativeEEENS5_IJNSA_ILi128EEESG_NSA_ILi64EEEEEENS_10bfloat16_tENS5_IJlSC_lEEESJ_SK_NS4_8TiledMMAINS4_8MMA_AtomIJNS4_4SM904GMMA28MMA_64x128x16_F32BF16BF16_SSILNSO_5MajorE0ELSQ_0ELNSO_7ScaleInE1ELSR_1EEEEEENS4_6LayoutISD_NS5_IJSC_NSA_ILi0EEESV_EEEEENS5_IJNS4_10UnderscoreESY_SY_EEEEENS4_13SM90_TMA_LOADENS4_14ComposedLayoutINS4_7SwizzleILi3ELi4ELi3EEENS4_18smem_ptr_flag_bitsILi16EEENSU_INS5_IJNSA_ILi8EEESH_EEENS5_IJSH_SC_EEEEEEEvNS4_8identityENS4_23SM90_TMA_LOAD_MULTICASTES1B_vS1C_EENS_8epilogue10collective18CollectiveEpilogueINS1F_22Sm90TmaWarpSpecializedILi4ELi2ELi16ELb1ELb0EEEJSI_NS5_IJSG_NSA_ILi32EEEEEESJ_SK_SJ_SK_NS1F_6fusion15FusionCallbacksIS1J_NS1M_17LinearCombinationISJ_fSJ_fLNS_15FloatRoundStyleE2EEESI_S1L_JEEES11_NS12_INS13_ILi2ELi4ELi3EEES16_NSU_INS5_IJS17_S1K_EEENS5_IJS1K_SC_EEEEEEENS4_17SM75_U32x4_LDSM_NENS4_14SM90_TMA_STOREES1W_NS4_17SM90_U32x4_STSM_NENS4_9Copy_AtomIJS1Z_NS_6half_tEEEEvEEEvvEEEEvNT_6ParamsE --------------------------
	.section	.text._ZN7cutlass13device_kernelINS_4gemm6kernel13GemmUniversalIN4cute5tupleIJiiiiEEENS1_10collective13CollectiveMmaINS1_34MainloopSm90TmaGmmaWarpSpecializedILi6ENS5_IJNS4_1CILi2EEENSA_ILi1EEESC_EEENS1_35KernelTmaWarpSpecializedCooperativeEEENS5_IJNSA_ILi128EEESG_NSA_ILi64EEEEEENS_10bfloat16_tENS5_IJlSC_lEEESJ_SK_NS4_8TiledMMAINS4_8MMA_AtomIJNS4_4SM904GMMA28MMA_64x128x16_F32BF16BF16_SSILNSO_5MajorE0ELSQ_0ELNSO_7ScaleInE1ELSR_1EEEEEENS4_6LayoutISD_NS5_IJSC_NSA_ILi0EEESV_EEEEENS5_IJNS4_10UnderscoreESY_SY_EEEEENS4_13SM90_TMA_LOADENS4_14ComposedLayoutINS4_7SwizzleILi3ELi4ELi3EEENS4_18smem_ptr_flag_bitsILi16EEENSU_INS5_IJNSA_ILi8EEESH_EEENS5_IJSH_SC_EEEEEEEvNS4_8identityENS4_23SM90_TMA_LOAD_MULTICASTES1B_vS1C_EENS_8epilogue10collective18CollectiveEpilogueINS1F_22Sm90TmaWarpSpecializedILi4ELi2ELi16ELb1ELb0EEEJSI_NS5_IJSG_NSA_ILi32EEEEEESJ_SK_SJ_SK_NS1F_6fusion15FusionCallbacksIS1J_NS1M_17LinearCombinationISJ_fSJ_fLNS_15FloatRoundStyleE2EEESI_S1L_JEEES11_NS12_INS13_ILi2ELi4ELi3EEES16_NSU_INS5_IJS17_S1K_EEENS5_IJS1K_SC_EEEEEEENS4_17SM75_U32x4_LDSM_NENS4_14SM90_TMA_STOREES1W_NS4_17SM90_U32x4_STSM_NENS4_9Copy_AtomIJS1Z_NS_6half_tEEEEvEEEvvEEEEvNT_6ParamsE,"ax",@progbits
	.align	128
.text._ZN7cutlass13device_kernelINS_4gemm6kernel13GemmUniversalIN4cute5tupleIJiiiiEEENS1_10collective13CollectiveMmaINS1_34MainloopSm90TmaGmmaWarpSpecializedILi6ENS5_IJNS4_1CILi2EEENSA_ILi1EEESC_EEENS1_35KernelTmaWarpSpecializedCooperativeEEENS5_IJNSA_ILi128EEESG_NSA_ILi64EEEEEENS_10bfloat16_tENS5_IJlSC_lEEESJ_SK_NS4_8TiledMMAINS4_8MMA_AtomIJNS4_4SM904GMMA28MMA_64x128x16_F32BF16BF16_SSILNSO_5MajorE0ELSQ_0ELNSO_7ScaleInE1ELSR_1EEEEEENS4_6LayoutISD_NS5_IJSC_NSA_ILi0EEESV_EEEEENS5_IJNS4_10UnderscoreESY_SY_EEEEENS4_13SM90_TMA_LOADENS4_14ComposedLayoutINS4_7SwizzleILi3ELi4ELi3EEENS4_18smem_ptr_flag_bitsILi16EEENSU_INS5_IJNSA_ILi8EEESH_EEENS5_IJSH_SC_EEEEEEEvNS4_8identityENS4_23SM90_TMA_LOAD_MULTICASTES1B_vS1C_EENS_8epilogue10collective18CollectiveEpilogueINS1F_22Sm90TmaWarpSpecializedILi4ELi2ELi16ELb1ELb0EEEJSI_NS5_IJSG_NSA_ILi32EEEEEESJ_SK_SJ_SK_NS1F_6fusion15FusionCallbacksIS1J_NS1M_17LinearCombinationISJ_fSJ_fLNS_15FloatRoundStyleE2EEESI_S1L_JEEES11_NS12_INS13_ILi2ELi4ELi3EEES16_NSU_INS5_IJS17_S1K_EEENS5_IJS1K_SC_EEEEEEENS4_17SM75_U32x4_LDSM_NENS4_14SM90_TMA_STOREES1W_NS4_17SM90_U32x4_STSM_NENS4_9Copy_AtomIJS1Z_NS_6half_tEEEEvEEEvvEEEEvNT_6ParamsE:
        .type           _ZN7cutlass13device_kernelINS_4gemm6kernel13GemmUniversalIN4cute5tupleIJiiiiEEENS1_10collective13CollectiveMmaINS1_34MainloopSm90TmaGmmaWarpSpecializedILi6ENS5_IJNS4_1CILi2EEENSA_ILi1EEESC_EEENS1_35KernelTmaWarpSpecializedCooperativeEEENS5_IJNSA_ILi128EEESG_NSA_ILi64EEEEEENS_10bfloat16_tENS5_IJlSC_lEEESJ_SK_NS4_8TiledMMAINS4_8MMA_AtomIJNS4_4SM904GMMA28MMA_64x128x16_F32BF16BF16_SSILNSO_5MajorE0ELSQ_0ELNSO_7ScaleInE1ELSR_1EEEEEENS4_6LayoutISD_NS5_IJSC_NSA_ILi0EEESV_EEEEENS5_IJNS4_10UnderscoreESY_SY_EEEEENS4_13SM90_TMA_LOADENS4_14ComposedLayoutINS4_7SwizzleILi3ELi4ELi3EEENS4_18smem_ptr_flag_bitsILi16EEENSU_INS5_IJNSA_ILi8EEESH_EEENS5_IJSH_SC_EEEEEEEvNS4_8identityENS4_23SM90_TMA_LOAD_MULTICASTES1B_vS1C_EENS_8epilogue10collective18CollectiveEpilogueINS1F_22Sm90TmaWarpSpecializedILi4ELi2ELi16ELb1ELb0EEEJSI_NS5_IJSG_NSA_ILi32EEEEEESJ_SK_SJ_SK_NS1F_6fusion15FusionCallbacksIS1J_NS1M_17LinearCombinationISJ_fSJ_fLNS_15FloatRoundStyleE2EEESI_S1L_JEEES11_NS12_INS13_ILi2ELi4ELi3EEES16_NSU_INS5_IJS17_S1K_EEENS5_IJS1K_SC_EEEEEEENS4_17SM75_U32x4_LDSM_NENS4_14SM90_TMA_STOREES1W_NS4_17SM90_U32x4_STSM_NENS4_9Copy_AtomIJS1Z_NS_6half_tEEEEvEEEvvEEEEvNT_6ParamsE,@function
        .size           _ZN7cutlass13device_kernelINS_4gemm6kernel13GemmUniversalIN4cute5tupleIJiiiiEEENS1_10collective13CollectiveMmaINS1_34MainloopSm90TmaGmmaWarpSpecializedILi6ENS5_IJNS4_1CILi2EEENSA_ILi1EEESC_EEENS1_35KernelTmaWarpSpecializedCooperativeEEENS5_IJNSA_ILi128EEESG_NSA_ILi64EEEEEENS_10bfloat16_tENS5_IJlSC_lEEESJ_SK_NS4_8TiledMMAINS4_8MMA_AtomIJNS4_4SM904GMMA28MMA_64x128x16_F32BF16BF16_SSILNSO_5MajorE0ELSQ_0ELNSO_7ScaleInE1ELSR_1EEEEEENS4_6LayoutISD_NS5_IJSC_NSA_ILi0EEESV_EEEEENS5_IJNS4_10UnderscoreESY_SY_EEEEENS4_13SM90_TMA_LOADENS4_14ComposedLayoutINS4_7SwizzleILi3ELi4ELi3EEENS4_18smem_ptr_flag_bitsILi16EEENSU_INS5_IJNSA_ILi8EEESH_EEENS5_IJSH_SC_EEEEEEEvNS4_8identityENS4_23SM90_TMA_LOAD_MULTICASTES1B_vS1C_EENS_8epilogue10collective18CollectiveEpilogueINS1F_22Sm90TmaWarpSpecializedILi4ELi2ELi16ELb1ELb0EEEJSI_NS5_IJSG_NSA_ILi32EEEEEESJ_SK_SJ_SK_NS1F_6fusion15FusionCallbacksIS1J_NS1M_17LinearCombinationISJ_fSJ_fLNS_15FloatRoundStyleE2EEESI_S1L_JEEES11_NS12_INS13_ILi2ELi4ELi3EEES16_NSU_INS5_IJS17_S1K_EEENS5_IJS1K_SC_EEEEEEENS4_17SM75_U32x4_LDSM_NENS4_14SM90_TMA_STOREES1W_NS4_17SM90_U32x4_STSM_NENS4_9Copy_AtomIJS1Z_NS_6half_tEEEEvEEEvvEEEEvNT_6ParamsE,(.L_x_195 - _ZN7cutlass13device_kernelINS_4gemm6kernel13GemmUniversalIN4cute5tupleIJiiiiEEENS1_10collective13CollectiveMmaINS1_34MainloopSm90TmaGmmaWarpSpecializedILi6ENS5_IJNS4_1CILi2EEENSA_ILi1EEESC_EEENS1_35KernelTmaWarpSpecializedCooperativeEEENS5_IJNSA_ILi128EEESG_NSA_ILi64EEEEEENS_10bfloat16_tENS5_IJlSC_lEEESJ_SK_NS4_8TiledMMAINS4_8MMA_AtomIJNS4_4SM904GMMA28MMA_64x128x16_F32BF16BF16_SSILNSO_5MajorE0ELSQ_0ELNSO_7ScaleInE1ELSR_1EEEEEENS4_6LayoutISD_NS5_IJSC_NSA_ILi0EEESV_EEEEENS5_IJNS4_10UnderscoreESY_SY_EEEEENS4_13SM90_TMA_LOADENS4_14ComposedLayoutINS4_7SwizzleILi3ELi4ELi3EEENS4_18smem_ptr_flag_bitsILi16EEENSU_INS5_IJNSA_ILi8EEESH_EEENS5_IJSH_SC_EEEEEEEvNS4_8identityENS4_23SM90_TMA_LOAD_MULTICASTES1B_vS1C_EENS_8epilogue10collective18CollectiveEpilogueINS1F_22Sm90TmaWarpSpecializedILi4ELi2ELi16ELb1ELb0EEEJSI_NS5_IJSG_NSA_ILi32EEEEEESJ_SK_SJ_SK_NS1F_6fusion15FusionCallbacksIS1J_NS1M_17LinearCombinationISJ_fSJ_fLNS_15FloatRoundStyleE2EEESI_S1L_JEEES11_NS12_INS13_ILi2ELi4ELi3EEES16_NSU_INS5_IJS17_S1K_EEENS5_IJS1K_SC_EEEEEEENS4_17SM75_U32x4_LDSM_NENS4_14SM90_TMA_STOREES1W_NS4_17SM90_U32x4_STSM_NENS4_9Copy_AtomIJS1Z_NS_6half_tEEEEvEEEvvEEEEvNT_6ParamsE)
        .other          _ZN7cutlass13device_kernelINS_4gemm6kernel13GemmUniversalIN4cute5tupleIJiiiiEEENS1_10collective13CollectiveMmaINS1_34MainloopSm90TmaGmmaWarpSpecializedILi6ENS5_IJNS4_1CILi2EEENSA_ILi1EEESC_EEENS1_35KernelTmaWarpSpecializedCooperativeEEENS5_IJNSA_ILi128EEESG_NSA_ILi64EEEEEENS_10bfloat16_tENS5_IJlSC_lEEESJ_SK_NS4_8TiledMMAINS4_8MMA_AtomIJNS4_4SM904GMMA28MMA_64x128x16_F32BF16BF16_SSILNSO_5MajorE0ELSQ_0ELNSO_7ScaleInE1ELSR_1EEEEEENS4_6LayoutISD_NS5_IJSC_NSA_ILi0EEESV_EEEEENS5_IJNS4_10UnderscoreESY_SY_EEEEENS4_13SM90_TMA_LOADENS4_14ComposedLayoutINS4_7SwizzleILi3ELi4ELi3EEENS4_18smem_ptr_flag_bitsILi16EEENSU_INS5_IJNSA_ILi8EEESH_EEENS5_IJSH_SC_EEEEEEEvNS4_8identityENS4_23SM90_TMA_LOAD_MULTICASTES1B_vS1C_EENS_8epilogue10collective18CollectiveEpilogueINS1F_22Sm90TmaWarpSpecializedILi4ELi2ELi16ELb1ELb0EEEJSI_NS5_IJSG_NSA_ILi32EEEEEESJ_SK_SJ_SK_NS1F_6fusion15FusionCallbacksIS1J_NS1M_17LinearCombinationISJ_fSJ_fLNS_15FloatRoundStyleE2EEESI_S1L_JEEES11_NS12_INS13_ILi2ELi4ELi3EEES16_NSU_INS5_IJS17_S1K_EEENS5_IJS1K_SC_EEEEEEENS4_17SM75_U32x4_LDSM_NENS4_14SM90_TMA_STOREES1W_NS4_17SM90_U32x4_STSM_NENS4_9Copy_AtomIJS1Z_NS_6half_tEEEEvEEEvvEEEEvNT_6ParamsE,@"STO_CUDA_ENTRY STV_DEFAULT"
_ZN7cutlass13device_kernelINS_4gemm6kernel13GemmUniversalIN4cute5tupleIJiiiiEEENS1_10collective13CollectiveMmaINS1_34MainloopSm90TmaGmmaWarpSpecializedILi6ENS5_IJNS4_1CILi2EEENSA_ILi1EEESC_EEENS1_35KernelTmaWarpSpecializedCooperativeEEENS5_IJNSA_ILi128EEESG_NSA_ILi64EEEEEENS_10bfloat16_tENS5_IJlSC_lEEESJ_SK_NS4_8TiledMMAINS4_8MMA_AtomIJNS4_4SM904GMMA28MMA_64x128x16_F32BF16BF16_SSILNSO_5MajorE0ELSQ_0ELNSO_7ScaleInE1ELSR_1EEEEEENS4_6LayoutISD_NS5_IJSC_NSA_ILi0EEESV_EEEEENS5_IJNS4_10UnderscoreESY_SY_EEEEENS4_13SM90_TMA_LOADENS4_14ComposedLayoutINS4_7SwizzleILi3ELi4ELi3EEENS4_18smem_ptr_flag_bitsILi16EEENSU_INS5_IJNSA_ILi8EEESH_EEENS5_IJSH_SC_EEEEEEEvNS4_8identityENS4_23SM90_TMA_LOAD_MULTICASTES1B_vS1C_EENS_8epilogue10collective18CollectiveEpilogueINS1F_22Sm90TmaWarpSpecializedILi4ELi2ELi16ELb1ELb0EEEJSI_NS5_IJSG_NSA_ILi32EEEEEESJ_SK_SJ_SK_NS1F_6fusion15FusionCallbacksIS1J_NS1M_17LinearCombinationISJ_fSJ_fLNS_15FloatRoundStyleE2EEESI_S1L_JEEES11_NS12_INS13_ILi2ELi4ELi3EEES16_NSU_INS5_IJS17_S1K_EEENS5_IJS1K_SC_EEEEEEENS4_17SM75_U32x4_LDSM_NENS4_14SM90_TMA_STOREES1W_NS4_17SM90_U32x4_STSM_NENS4_9Copy_AtomIJS1Z_NS_6half_tEEEEvEEEvvEEEEvNT_6ParamsE:
[----:B------:R-:W1:Y:S01]  /*0000*/  LDC R1, c[0x0][0x28] ;  /* 0x00000a00ff017b82 */ /* 0x000e620000000800 */
[----:B------:R-:W2:Y:S07]  /*0010*/  S2R R0, SR_TID.X ;  /* 0x0000000000007919 */ /* 0x000eae0000002100 */
[----:B------:R-:W3:Y:S01]  /*0020*/  LDC.64 R4, c[0x0][0x588] ;  /* 0x00016200ff047b82 */ /* 0x000ee20000000a00 */
[----:B------:R-:W-:Y:S01]  /*0030*/  ELECT P0, URZ, PT ;  /* 0x00000000003f782f */ /* 0x000fe20003800000 */
[----:B------:R-:W-:Y:S01]  /*0040*/  BSSY B0, `(.L_x_0) ;  /* 0x0000016000007945 */ /* 0x000fe20003800000 */
[----:B--2---:R-:W-:-:S02]  /*0050*/  SHF.R.U32.HI R2, RZ, 0x5, R0 ;  /* 0x00000005ff027819 */ /* 0x004fc40000011600 */
[----:B------:R-:W-:-:S03]  /*0060*/  SHF.R.U32.HI R7, RZ, 0x7, R0 ;  /* 0x00000007ff077819 */ /* 0x000fc60000011600 */
[----:B------:R-:W2:Y:S04]  /*0070*/  SHFL.IDX PT, R3, R2, RZ, 0x1f ;  /* 0x00001fff02037589 */ /* 0x000ea800000e0000 */
[----:B------:R-:W4:Y:S01]  /*0080*/  SHFL.IDX PT, R7, R7, RZ, 0x1f ;  /* 0x00001fff07077589 */ /* 0x000f2200000e0000 */
[----:B--2---:R-:W-:Y:S02]  /*0090*/  ISETP.NE.OR P0, PT, R3, RZ, !P0 ;  /* 0x000000ff0300720c */ /* 0x004fe40004705670 */
[----:B------:R-:W-:-:S11]  /*00a0*/  SHF.R.S32.HI R6, RZ, 0x1f, R3 ;  /* 0x0000001fff067819 */ /* 0x000fd60000011403 */
[----:B-1-34-:R-:W-:Y:S05]  /*00b0*/  @P0 BRA `(.L_x_1) ;  /* 0x0000000000380947 */ /* 0x01afea0003800000 */
[----:B------:R-:W-:Y:S02]  /*00c0*/  ULDC.64 UR4, c[0x0][0x198] ;  /* 0x0000660000047ab9 */ /* 0x000fe40000000a00 */
[----:B------:R-:W-:Y:S02]  /*00d0*/  UIADD3 UR6, UP0, UR4, 0xf0, URZ ;  /* 0x000000f004067890 */ /* 0x000fe4000ff1e03f */
[----:B------:R-:W-:Y:S02]  /*00e0*/  UIADD3 UR8, UP1, UR4, 0x1f0, URZ ;  /* 0x000001f004087890 */ /* 0x000fe4000ff3e03f */
[----:B------:R-:W-:Y:S02]  /*00f0*/  UIADD3 UR10, UP2, UR4, 0x3f0, URZ ;  /* 0x000003f0040a7890 */ /* 0x000fe4000ff5e03f */
[----:B------:R-:W-:Y:S02]  /*0100*/  UIADD3 UR4, UP3, UR4, 0x4f0, URZ ;  /* 0x000004f004047890 */ /* 0x000fe4000ff7e03f */
[----:B------:R-:W-:-:S02]  /*0110*/  UIADD3.X UR7, URZ, UR5, URZ, UP0, !UPT ;  /* 0x000000053f077290 */ /* 0x000fc400087fe43f */
[----:B------:R-:W-:Y:S02]  /*0120*/  UIADD3.X UR9, URZ, UR5, URZ, UP1, !UPT ;  /* 0x000000053f097290 */ /* 0x000fe40008ffe43f */
[----:B------:R-:W-:Y:S02]  /*0130*/  UIADD3.X UR11, URZ, UR5, URZ, UP2, !UPT ;  /* 0x000000053f0b7290 */ /* 0x000fe400097fe43f */
[----:B------:R-:W-:-:S03]  /*0140*/  UIADD3.X UR5, URZ, UR5, URZ, UP3, !UPT ;  /* 0x000000053f057290 */ /* 0x000fc60009ffe43f */
[----:B------:R1:W-:Y:S02]  /*0150*/  UTMACCTL.PF [UR6] ;  /* 0x00000000060079b9 */ /* 0x0003e40008040000 */
[----:B------:R1:W-:Y:S02]  /*0160*/  UTMACCTL.PF [UR8] ;  /* 0x00000000080079b9 */ /* 0x0003e40008040000 */
[----:B------:R1:W-:Y:S02]  /*0170*/  UTMACCTL.PF [UR10] ;  /* 0x000000000a0079b9 */ /* 0x0003e40008040000 */
[----:B------:R1:W-:Y:S02]  /*0180*/  UTMACCTL.PF [UR4] ;  /* 0x00000000040079b9 */ /* 0x0003e40008040000 */
[----:B-1----:R-:W-:Y:S01]  /*0190*/  NOP ;  /* 0x0000000000007918 */ /* 0x002fe20000000000 */
.L_x_1:
[----:B------:R-:W-:Y:S05]  /*01a0*/  BSYNC B0 ;  /* 0x0000000000007941 */ /* 0x000fea0003800000 */
.L_x_0:
[----:B------:R-:W-:Y:S01]  /*01b0*/  ULDC.64 UR4, c[0x0][0x590] ;  /* 0x0001640000047ab9 */ /* 0x000fe20000000a00 */
[----:B------:R-:W-:Y:S01]  /*01c0*/  LEA.HI R6, R6, R3, RZ, 0x2 ;  /* 0x0000000306067211 */ /* 0x000fe200078f10ff */
[----:B------:R-:W-:Y:S01]  /*01d0*/  ULDC.64 UR54, c[0x0][0x208] ;  /* 0x0000820000367ab9 */ /* 0x000fe20000000a00 */
[----:B------:R-:W-:Y:S01]  /*01e0*/  ISETP.NE.U32.AND P1, PT, RZ, UR4, PT ;  /* 0x00000004ff007c0c */ /* 0x000fe2000bf25070 */
[----:B------:R-:W-:Y:S01]  /*01f0*/  IMAD.MOV.U32 R8, RZ, RZ, R4 ;  /* 0x000000ffff087224 */ /* 0x000fe200078e0004 */
[----:B------:R-:W-:Y:S01]  /*0200*/  LOP3.LUT R6, R6, 0xfffffffc, RZ, 0xc0, !PT ;  /* 0xfffffffc06067812 */ /* 0x000fe200078ec0ff */
[----:B------:R-:W-:Y:S01]  /*0210*/  IMAD.MOV.U32 R9, RZ, RZ, R5 ;  /* 0x000000ffff097224 */ /* 0x000fe200078e0005 */
[----:B------:R-:W-:Y:S02]  /*0220*/  ISETP.NE.AND.EX P2, PT, RZ, UR5, PT, P1 ;  /* 0x00000005ff007c0c */ /* 0x000fe4000bf45310 */
[----:B------:R-:W-:Y:S01]  /*0230*/  PRMT R10, RZ, 0x7610, R10 ;  /* 0x00007610ff0a7816 */ /* 0x000fe2000000000a */
[----:B------:R-:W-:-:S10]  /*0240*/  IMAD.IADD R3, R3, 0x1, -R6 ;  /* 0x0000000103037824 */ /* 0x000fd400078e0a06 */
[----:B------:R-:W-:Y:S05]  /*0250*/  @P2 BRA `(.L_x_2) ;  /* 0x0000000000302947 */ /* 0x000fea0003800000 */
[----:B------:R-:W-:Y:S02]  /*0260*/  ULDC.64 UR6, c[0x0][0x588] ;  /* 0x0001620000067ab9 */ /* 0x000fe40000000a00 */
[----:B------:R-:W-:-:S04]  /*0270*/  ISETP.NE.U32.AND P0, PT, RZ, UR6, PT ;  /* 0x00000006ff007c0c */ /* 0x000fc8000bf05070 */
[----:B------:R-:W-:-:S13]  /*0280*/  ISETP.NE.AND.EX P0, PT, RZ, UR7, PT, P0 ;  /* 0x00000007ff007c0c */ /* 0x000fda000bf05300 */
[----:B------:R-:W-:Y:S05]  /*0290*/  @!P0 BRA `(.L_x_3) ;  /* 0x0000000000108947 */ /* 0x000fea0003800000 */
[----:B------:R-:W2:Y:S01]  /*02a0*/  LDG.E R6, desc[UR54][R8.64] ;  /* 0x0000003608067981 */ /* 0x000ea2000c1e1900 */
[----:B------:R-:W-:Y:S01]  /*02b0*/  IMAD.MOV.U32 R10, RZ, RZ, 0x1 ;  /* 0x00000001ff0a7424 */ /* 0x000fe200078e00ff */
[----:B--2---:R-:W-:Y:S01]  /*02c0*/  FSETP.NEU.AND P3, PT, R6, RZ, PT ;  /* 0x000000ff0600720b */ /* 0x004fe20003f6d000 */
[----:B------:R-:W-:-:S12]  /*02d0*/  BRA `(.L_x_2) ;  /* 0x0000000000107947 */ /* 0x000fd80003800000 */
.L_x_3:
[----:B------:R-:W-:Y:S01]  /*02e0*/  ULDC UR6, c[0x0][0x580] ;  /* 0x0001600000067ab9 */ /* 0x000fe20000000800 */
[----:B------:R-:W-:Y:S01]  /*02f0*/  IMAD.MOV.U32 R10, RZ, RZ, 0x1 ;  /* 0x00000001ff0a7424 */ /* 0x000fe200078e00ff */
[----:B------:R-:W-:Y:S02]  /*0300*/  FSETP.NEU.AND P3, PT, RZ, UR6, PT ;  /* 0x00000006ff007c0b */ /* 0x000fe4000bf6d000 */
[----:B------:R-:W-:-:S11]  /*0310*/  CS2R R8, SRZ ;  /* 0x0000000000087805 */ /* 0x000fd6000001ff00 */
.L_x_2:
[----:B------:R-:W-:Y:S01]  /*0320*/  ISETP.NE.U32.AND P0, PT, R8, RZ, PT ;  /* 0x000000ff0800720c */ /* 0x000fe20003f05070 */
[----:B------:R-:W-:Y:S01]  /*0330*/  IMAD.MOV.U32 R6, RZ, RZ, 0x1 ;  /* 0x00000001ff067424 */ /* 0x000fe200078e00ff */
[----:B------:R-:W-:Y:S02]  /*0340*/  ISETP.NE.AND.EX P1, PT, RZ, UR5, PT, P1 ;  /* 0x00000005ff007c0c */ /* 0x000fe4000bf25310 */
[----:B------:R-:W-:-:S13]  /*0350*/  ISETP.NE.AND.EX P0, PT, R9, RZ, PT, P0 ;  /* 0x000000ff0900720c */ /* 0x000fda0003f05300 */
[----:B------:R-:W-:Y:S05]  /*0360*/  @P0 BRA P1, `(.L_x_4) ;  /* 0x0000000000300947 */ /* 0x000fea0000800000 */
[----:B------:R-:W-:Y:S02]  /*0370*/  ISETP.NE.U32.AND P1, PT, RZ, UR4, PT ;  /* 0x00000004ff007c0c */ /* 0x000fe4000bf25070 */
[----:B------:R-:W-:Y:S02]  /*0380*/  ISETP.NE.U32.AND P0, PT, R8, RZ, PT ;  /* 0x000000ff0800720c */ /* 0x000fe40003f05070 */
[----:B------:R-:W-:Y:S02]  /*0390*/  ISETP.NE.AND.EX P1, PT, RZ, UR5, PT, P1 ;  /* 0x00000005ff007c0c */ /* 0x000fe4000bf25310 */
[----:B------:R-:W-:Y:S02]  /*03a0*/  PRMT R6, R10, 0x9910, RZ ;  /* 0x000099100a067816 */ /* 0x000fe400000000ff */
[----:B------:R-:W-:Y:S02]  /*03b0*/  ISETP.NE.AND.EX P0, PT, R9, RZ, PT, P0 ;  /* 0x000000ff0900720c */ /* 0x000fe40003f05300 */
[----:B------:R-:W-:-:S02]  /*03c0*/  ISETP.NE.AND P4, PT, R6, RZ, PT ;  /* 0x000000ff0600720c */ /* 0x000fc40003f85270 */
[----:B------:R-:W-:Y:S02]  /*03d0*/  SEL R9, RZ, 0xffffffff, P3 ;  /* 0xffffffffff097807 */ /* 0x000fe40001800000 */
[----:B------:R-:W-:-:S04]  /*03e0*/  SEL R6, RZ, 0xffffffff, P0 ;  /* 0xffffffffff067807 */ /* 0x000fc80000000000 */
[----:B------:R-:W-:-:S04]  /*03f0*/  @P1 SEL R9, R6, R9, !P4 ;  /* 0x0000000906091207 */ /* 0x000fc80006000000 */
[----:B------:R-:W-:-:S04]  /*0400*/  LOP3.LUT R9, R9, 0x1, RZ, 0xc0, !PT ;  /* 0x0000000109097812 */ /* 0x000fc800078ec0ff */
[----:B------:R-:W-:-:S04]  /*0410*/  ISETP.NE.U32.AND P0, PT, R9, 0x1, PT ;  /* 0x000000010900780c */ /* 0x000fc80003f05070 */
[----:B------:R-:W-:-:S09]  /*0420*/  SEL R6, RZ, 0x1, !P0 ;  /* 0x00000001ff067807 */ /* 0x000fd20004000000 */
.L_x_4:
[----:B------:R-:W1:Y:S02]  /*0430*/  SHFL.IDX PT, R9, R2, RZ, 0x1f ;  /* 0x00001fff02097589 */ /* 0x000e6400000e0000 */
[----:B-1----:R-:W-:-:S13]  /*0440*/  ISETP.NE.AND P0, PT, R9, RZ, PT ;  /* 0x000000ff0900720c */ /* 0x002fda0003f05270 */
[----:B------:R-:W-:Y:S05]  /*0450*/  @P0 BRA `(.L_x_5) ;  /* 0x0000000000680947 */ /* 0x000fea0003800000 */
[----:B------:R-:W1:Y:S01]  /*0460*/  S2UR UR8, SR_CgaCtaId ;  /* 0x00000000000879c3 */ /* 0x000e620000008800 */
[----:B------:R-:W-:Y:S01]  /*0470*/  UMOV UR4, 0x400 ;  /* 0x0000040000047882 */ /* 0x000fe20000000000 */
[----:B------:R-:W-:Y:S01]  /*0480*/  UMOV UR5, 0x1 ;  /* 0x0000000100057882 */ /* 0x000fe20000000000 */
[----:B------:R-:W-:Y:S01]  /*0490*/  UMOV UR6, 0x4 ;  /* 0x0000000400067882 */ /* 0x000fe20000000000 */
[----:B------:R-:W-:Y:S01]  /*04a0*/  ELECT P0, URZ, PT ;  /* 0x00000000003f782f */ /* 0x000fe20003800000 */
[----:B------:R-:W-:-:S04]  /*04b0*/  UIADD3 UR6, -UR6, 0x100000, URZ ;  /* 0x0010000006067890 */ /* 0x000fc8000fffe13f */
[----:B------:R-:W-:Y:S02]  /*04c0*/  USHF.L.U32 UR7, UR6, 0xb, URZ ;  /* 0x0000000b06077899 */ /* 0x000fe4000800063f */
[----:B------:R-:W-:Y:S02]  /*04d0*/  USHF.L.U32 UR6, UR6, 0x1, URZ ;  /* 0x0000000106067899 */ /* 0x000fe4000800063f */
[----:B-1----:R-:W-:Y:S02]  /*04e0*/  ULEA UR8, UR8, UR4, 0x18 ;  /* 0x0000000408087291 */ /* 0x002fe4000f8ec03f */
[----:B------:R-:W-:-:S04]  /*04f0*/  UIADD3 UR4, -UR5, 0x100000, URZ ;  /* 0x0010000005047890 */ /* 0x000fc8000fffe13f */
[----:B------:R-:W-:Y:S02]  /*0500*/  USHF.L.U32 UR5, UR4, 0xb, URZ ;  /* 0x0000000b04057899 */ /* 0x000fe4000800063f */
[----:B------:R-:W-:Y:S01]  /*0510*/  USHF.L.U32 UR4, UR4, 0x1, URZ ;  /* 0x0000000104047899 */ /* 0x000fe2000800063f */
[----:B------:R-:W1:Y:S11]  /*0520*/  FENCE.VIEW.ASYNC.S ;  /* 0x00000000000073c6 */ /* 0x000e760000000000 */
[----:B-1----:R1:W2:Y:S01]  /*0530*/  SYNCS.EXCH.64 URZ, [UR8], UR4 ;  /* 0x00000004083f75b2 */ /* 0x0022a20008000100 */
[----:B------:R1:W3:Y:S01]  /*0540*/  SYNCS.EXCH.64 URZ, [UR8+0x30], UR6 ;  /* 0x00003006083f75b2 */ /* 0x0002e20008000100 */
[----:B------:R1:W4:Y:S01]  /*0550*/  SYNCS.EXCH.64 URZ, [UR8+0x8], UR4 ;  /* 0x00000804083f75b2 */ /* 0x0003220008000100 */
[----:B------:R1:W1:Y:S01]  /*0560*/  SYNCS.EXCH.64 URZ, [UR8+0x38], UR6 ;  /* 0x00003806083f75b2 */ /* 0x0002620008000100 */
        /* <DEDUP_REMOVED lines=8> */
[----:B------:R-:W-:Y:S01]  /*05f0*/  NOP ;  /* 0x0000000000007918 */ /* 0x000fe20000000000 */
.L_x_5:
[----:B------:R-:W5:Y:S01]  /*0600*/  SHFL.IDX PT, R8, R2, RZ, 0x1f ;  /* 0x00001fff02087589 */ /* 0x000f6200000e0000 */
[----:B------:R-:W-:Y:S01]  /*0610*/  NOP ;  /* 0x0000000000007918 */ /* 0x000fe20000000000 */
[----:B-----5:R-:W-:-:S13]  /*0620*/  ISETP.NE.AND P0, PT, R8, RZ, PT ;  /* 0x000000ff0800720c */ /* 0x020fda0003f05270 */
[----:B------:R-:W-:Y:S05]  /*0630*/  @P0 BRA `(.L_x_6) ;  /* 0x0000000000580947 */ /* 0x000fea0003800000 */
[----:B-1----:R-:W1:Y:S01]  /*0640*/  S2UR UR5, SR_CgaCtaId ;  /* 0x00000000000579c3 */ /* 0x002e620000008800 */
[----:B------:R-:W-:Y:S01]  /*0650*/  UMOV UR4, 0x400 ;  /* 0x0000040000047882 */ /* 0x000fe20000000000 */
[----:B------:R-:W-:Y:S01]  /*0660*/  UMOV UR6, 0x20 ;  /* 0x0000002000067882 */ /* 0x000fe20000000000 */
[----:B------:R-:W-:Y:S01]  /*0670*/  UMOV UR7, 0x100 ;  /* 0x0000010000077882 */ /* 0x000fe20000000000 */
[----:B------:R-:W-:Y:S01]  /*0680*/  ELECT P0, URZ, PT ;  /* 0x00000000003f782f */ /* 0x000fe20003800000 */
[----:B-1----:R-:W-:Y:S02]  /*0690*/  ULEA UR8, UR5, UR4, 0x18 ;  /* 0x0000000405087291 */ /* 0x002fe4000f8ec03f */
[----:B------:R-:W-:-:S04]  /*06a0*/  UIADD3 UR4, -UR6, 0x100000, URZ ;  /* 0x0010000006047890 */ /* 0x000fc8000fffe13f */
[----:B------:R-:W-:Y:S02]  /*06b0*/  USHF.L.U32 UR5, UR4, 0xb, URZ ;  /* 0x0000000b04057899 */ /* 0x000fe4000800063f */
[----:B------:R-:W-:Y:S02]  /*06c0*/  USHF.L.U32 UR4, UR4, 0x1, URZ ;  /* 0x0000000104047899 */ /* 0x000fe4000800063f */
[----:B------:R-:W-:-:S04]  /*06d0*/  UIADD3 UR6, -UR7, 0x100000, URZ ;  /* 0x0010000007067890 */ /* 0x000fc8000fffe13f */
[----:B------:R-:W-:Y:S02]  /*06e0*/  USHF.L.U32 UR7, UR6, 0xb, URZ ;  /* 0x0000000b06077899 */ /* 0x000fe4000800063f */
[----:B------:R-:W-:Y:S01]  /*06f0*/  USHF.L.U32 UR6, UR6, 0x1, URZ ;  /* 0x0000000106067899 */ /* 0x000fe2000800063f */
[----:B------:R-:W1:Y:S03]  /*0700*/  FENCE.VIEW.ASYNC.S ;  /* 0x00000000000073c6 */ /* 0x000e660000000000 */
[----:B-1----:R1:W1:Y:S08]  /*0710*/  SYNCS.EXCH.64 URZ, [UR8+0x60], UR4 ;  /* 0x00006004083f75b2 */ /* 0x0022700008000100 */
        /* <DEDUP_REMOVED lines=8> */
.L_x_6:
[----:B------:R-:W-:Y:S01]  /*07a0*/  SHF.R.S32.HI R11, RZ, 0x1f, R0 ;  /* 0x0000001fff0b7819 */ /* 0x000fe20000011400 */
[----:B------:R-:W5:Y:S01]  /*07b0*/  SHFL.IDX PT, R2, R2, RZ, 0x1f ;  /* 0x00001fff02027589 */ /* 0x000f6200000e0000 */
[----:B-1----:R-:W1:Y:S01]  /*07c0*/  S2UR UR8, SR_CTAID.X ;  /* 0x00000000000879c3 */ /* 0x002e620000002500 */
[----:B------:R-:W-:Y:S02]  /*07d0*/  ELECT P0, URZ, PT ;  /* 0x00000000003f782f */ /* 0x000fe40003800000 */
[----:B------:R-:W-:Y:S01]  /*07e0*/  LEA.HI R11, R11, R0, RZ, 0x7 ;  /* 0x000000000b0b7211 */ /* 0x000fe200078f38ff */
[----:B------:R-:W2:Y:S01]  /*07f0*/  S2R R8, SR_CTAID.Y ;  /* 0x0000000000087919 */ /* 0x000ea20000002600 */
[----:B------:R-:W-:Y:S01]  /*0800*/  SHF.R.S32.HI R10, RZ, 0x1f, R9 ;  /* 0x0000001fff0a7819 */ /* 0x000fe20000011409 */
[----:B------:R-:W-:Y:S01]  /*0810*/  ULDC UR4, c[0x0][0x150] ;  /* 0x0000540000047ab9 */ /* 0x000fe20000000800 */
[----:B------:R-:W-:Y:S01]  /*0820*/  LOP3.LUT R11, R11, 0xffffff80, RZ, 0xc0, !PT ;  /* 0xffffff800b0b7812 */ /* 0x000fe200078ec0ff */
[----:B------:R-:W-:Y:S01]  /*0830*/  IMAD.MOV.U32 R89, RZ, RZ, 0x1 ;  /* 0x00000001ff597424 */ /* 0x000fe200078e00ff */
[----:B------:R-:W-:Y:S01]  /*0840*/  LEA.HI R10, R10, R9, RZ, 0x2 ;  /* 0x000000090a0a7211 */ /* 0x000fe200078f10ff */
[----:B------:R-:W3:Y:S01]  /*0850*/  LDC R14, c[0x0][0x144] ;  /* 0x00005100ff0e7b82 */ /* 0x000ee20000000800 */
[----:B------:R-:W-:Y:S01]  /*0860*/  ISETP.NE.AND P4, PT, R3, RZ, PT ;  /* 0x000000ff0300720c */ /* 0x000fe20003f85270 */
[----:B------:R-:W-:Y:S01]  /*0870*/  IMAD.IADD R12, R0, 0x1, -R11 ;  /* 0x00000001000c7824 */ /* 0x000fe200078e0a0b */
[----:B------:R-:W-:Y:S01]  /*0880*/  LOP3.LUT R10, R10, 0x3ffffffc, RZ, 0xc0, !PT ;  /* 0x3ffffffc0a0a7812 */ /* 0x000fe200078ec0ff */
[----:B------:R-:W-:Y:S01]  /*0890*/  NOP ;  /* 0x0000000000007918 */ /* 0x000fe20000000000 */
[----:B------:R-:W-:Y:S01]  /*08a0*/  ISETP.NE.AND P5, PT, R7, RZ, PT ;  /* 0x000000ff0700720c */ /* 0x000fe20003fa5270 */
[----:B------:R-:W-:Y:S01]  /*08b0*/  UMOV UR37, 0x1 ;  /* 0x0000000100257882 */ /* 0x000fe20000000000 */
[----:B------:R-:W-:Y:S01]  /*08c0*/  SHF.R.S32.HI R11, RZ, 0x1f, R12 ;  /* 0x0000001fff0b7819 */ /* 0x000fe2000001140c */
[----:B------:R-:W-:-:S03]  /*08d0*/  IMAD.IADD R10, R9, 0x1, -R10 ;  /* 0x00000001090a7824 */ /* 0x000fc600078e0a0a */
[----:B------:R-:W-:Y:S02]  /*08e0*/  LEA.HI R11, R11, R12, RZ, 0x3 ;  /* 0x0000000c0b0b7211 */ /* 0x000fe400078f18ff */
[----:B-----5:R-:W-:Y:S02]  /*08f0*/  ISETP.NE.OR P0, PT, R2, RZ, !P0 ;  /* 0x000000ff0200720c */ /* 0x020fe40004705670 */
[----:B-1----:R-:W-:Y:S02]  /*0900*/  I2FP.F32.U32 R13, UR8 ;  /* 0x00000008000d7c45 */ /* 0x002fe40008201000 */
[--C-:B------:R-:W-:Y:S02]  /*0910*/  SHF.R.S32.HI R2, RZ, 0x3, R11.reuse ;  /* 0x00000003ff027819 */ /* 0x100fe4000001140b */
[----:B------:R-:W-:Y:S01]  /*0920*/  SHF.R.S32.HI R11, RZ, 0x1f, R11 ;  /* 0x0000001fff0b7819 */ /* 0x000fe2000001140b */
[----:B------:R-:W-:Y:S01]  /*0930*/  FMUL R13, R13, UR4 ;  /* 0x000000040d0d7c20 */ /* 0x000fe20008400000 */
[----:B------:R-:W-:-:S02]  /*0940*/  ULDC UR4, c[0x0][0x154] ;  /* 0x0000550000047ab9 */ /* 0x000fc40000000800 */
[----:B------:R-:W-:-:S03]  /*0950*/  LEA.HI R11, R11, R2, RZ, 0x2 ;  /* 0x000000020b0b7211 */ /* 0x000fc600078f10ff */
[----:B------:R-:W1:Y:S01]  /*0960*/  F2I.U32.TRUNC.NTZ R13, R13 ;  /* 0x0000000d000d7305 */ /* 0x000e62000020f000 */
[----:B------:R-:W-:Y:S01]  /*0970*/  LOP3.LUT R11, R11, 0xfffffffc, RZ, 0xc0, !PT ;  /* 0xfffffffc0b0b7812 */ /* 0x000fe200078ec0ff */
[----:B------:R-:W-:Y:S01]  /*0980*/  VOTEU.ALL UP0, P0 ;  /* 0x00000000003f7886 */ /* 0x000fe20000000000 */
[----:B------:R-:W-:-:S03]  /*0990*/  VOTEU.ALL UP1, P0 ;  /* 0x00000000003f7886 */ /* 0x000fc60000020000 */
[----:B------:R-:W-:Y:S01]  /*09a0*/  IMAD.IADD R11, R2, 0x1, -R11 ;  /* 0x00000001020b7824 */ /* 0x000fe200078e0a0b */
[----:B------:R-:W5:Y:S01]  /*09b0*/  @!UP0 S2UR UR7, SR_CgaCtaId ;  /* 0x00000000000789c3 */ /* 0x000f620000008800 */
[----:B------:R-:W-:Y:S02]  /*09c0*/  @!UP0 UMOV UR6, 0x400 ;  /* 0x0000040000068882 */ /* 0x000fe40000000000 */
[----:B------:R-:W-:Y:S01]  /*09d0*/  IMAD R88, R10, 0x4, R11 ;  /* 0x000000040a587824 */ /* 0x000fe200078e020b */
[----:B--2---:R-:W-:-:S04]  /*09e0*/  I2FP.F32.U32 R10, R8 ;  /* 0x00000008000a7245 */ /* 0x004fc80000201000 */
[----:B------:R-:W-:Y:S01]  /*09f0*/  LEA.HI R2, R88, R88, RZ, 0x1 ;  /* 0x0000005858027211 */ /* 0x000fe200078f08ff */
[----:B-1----:R-:W-:Y:S02]  /*0a00*/  IMAD.MOV R17, RZ, RZ, -R13 ;  /* 0x000000ffff117224 */ /* 0x002fe400078e0a0d */
[----:B------:R-:W-:Y:S01]  /*0a10*/  FMUL R15, R10, UR4 ;  /* 0x000000040a0f7c20 */ /* 0x000fe20008400000 */
[----:B------:R-:W1:Y:S01]  /*0a20*/  LDC R11, c[0x0][0x148] ;  /* 0x00005200ff0b7b82 */ /* 0x000e620000000800 */
[----:B------:R-:W-:Y:S01]  /*0a30*/  LOP3.LUT R13, R2, 0xfffffffe, RZ, 0xc0, !PT ;  /* 0xfffffffe020d7812 */ /* 0x000fe200078ec0ff */
[----:B---3--:R-:W-:Y:S01]  /*0a40*/  IMAD R10, R14, R17, UR8 ;  /* 0x000000080e0a7e24 */ /* 0x008fe2000f8e0211 */
[----:B------:R-:W-:Y:S02]  /*0a50*/  UMOV UR4, 0x20 ;  /* 0x0000002000047882 */ /* 0x000fe40000000000 */
[----:B------:R-:W2:Y:S01]  /*0a60*/  F2I.U32.TRUNC.NTZ R15, R15 ;  /* 0x0000000f000f7305 */ /* 0x000ea2000020f000 */
[----:B------:R-:W-:Y:S01]  /*0a70*/  IMAD.IADD R13, R88, 0x1, -R13 ;  /* 0x00000001580d7824 */ /* 0x000fe200078e0a0d */
[----:B------:R-:W-:-:S04]  /*0a80*/  @!UP0 UIADD3 UR4, -UR4, 0x100000, URZ ;  /* 0x0010000004048890 */ /* 0x000fc8000fffe13f */
[----:B------:R-:W-:Y:S02]  /*0a90*/  @!UP0 USHF.L.U32 UR5, UR4, 0xb, URZ ;  /* 0x0000000b04058899 */ /* 0x000fe4000800063f */
[----:B------:R-:W-:Y:S01]  /*0aa0*/  @!UP0 USHF.L.U32 UR4, UR4, 0x1, URZ ;  /* 0x0000000104048899 */ /* 0x000fe2000800063f */
[----:B------:R-:W3:Y:S01]  /*0ab0*/  LDC R14, c[0x0][0x140] ;  /* 0x00005000ff0e7b82 */ /* 0x000ee20000000800 */
[----:B------:R-:W-:Y:S01]  /*0ac0*/  ISETP.NE.AND P1, PT, R13, R10, PT ;  /* 0x0000000a0d00720c */ /* 0x000fe20003f25270 */
[----:B------:R-:W-:Y:S01]  /*0ad0*/  IMAD.SHL.U32 R13, R88, 0x4, RZ ;  /* 0x00000004580d7824 */ /* 0x000fe200078e00ff */
[----:B-----5:R-:W-:Y:S01]  /*0ae0*/  @!UP0 ULEA UR6, UR7, UR6, 0x18 ;  /* 0x0000000607068291 */ /* 0x020fe2000f8ec03f */
[----:B------:R-:W-:Y:S01]  /*0af0*/  VOTEU.ALL UP0, P0 ;  /* 0x00000000003f7886 */ /* 0x000fe20000000000 */
[----:B------:R-:W-:Y:S02]  /*0b00*/  LOP3.LUT P0, RZ, R12, 0x7, RZ, 0xc0, !PT ;  /* 0x000000070cff7812 */ /* 0x000fe4000780c0ff */
[----:B------:R-:W-:Y:S01]  /*0b10*/  LOP3.LUT R88, R88, 0xc, R13, 0x78, !PT ;  /* 0x0000000c58587812 */ /* 0x000fe200078e780d */
[----:B--2---:R-:W-:-:S03]  /*0b20*/  IMAD.MOV R24, RZ, RZ, -R15 ;  /* 0x000000ffff187224 */ /* 0x004fc600078e0a0f */
[----:B------:R-:W-:-:S03]  /*0b30*/  ISETP.LT.U32.AND P0, PT, R88, 0x2, !P0 ;  /* 0x000000025800780c */ /* 0x000fc60004701070 */
[----:B------:R-:W-:Y:S01]  /*0b40*/  @P1 LEA.HI R2, R88, R88, RZ, 0x1 ;  /* 0x0000005858021211 */ /* 0x000fe200078f08ff */
[----:B-1----:R-:W-:Y:S01]  /*0b50*/  IMAD R13, R11, R24, R8 ;  /* 0x000000180b0d7224 */ /* 0x002fe200078e0208 */
[----:B------:R-:W1:Y:S02]  /*0b60*/  FENCE.VIEW.ASYNC.S ;  /* 0x00000000000073c6 */ /* 0x000e640000000000 */
[----:B-1----:R1:W2:Y:S01]  /*0b70*/  @!UP0 SYNCS.EXCH.64 URZ, [UR6+0xa0], UR4 ;  /* 0x0000a004063f85b2 */ /* 0x0022a20008000100 */
[----:B------:R-:W-:-:S04]  /*0b80*/  @P1 SHF.R.S32.HI R2, RZ, 0x1, R2 ;  /* 0x00000001ff021819 */ /* 0x000fc80000011402 */
[----:B------:R-:W-:Y:S02]  /*0b90*/  @P1 ISETP.NE.AND P6, PT, R2, R13, PT ;  /* 0x0000000d0200120c */ /* 0x000fe40003fc5270 */
[----:B---3--:R-:W-:Y:S01]  /*0ba0*/  ISETP.EQ.U32.AND P3, PT, R14, 0x1, PT ;  /* 0x000000010e00780c */ /* 0x008fe20003f62070 */
[----:B------:R-:W-:Y:S01]  /*0bb0*/  VIADD R14, R7, 0xffffffff ;  /* 0xffffffff070e7836 */ /* 0x000fe20000000000 */
[----:B------:R-:W-:Y:S02]  /*0bc0*/  @P1 SEL R89, RZ, 0x1, P6 ;  /* 0x00000001ff591807 */ /* 0x000fe40003000000 */
[C---:B------:R-:W-:Y:S02]  /*0bd0*/  ISETP.EQ.OR P1, PT, R3.reuse, 0x3, !P4 ;  /* 0x000000030300780c */ /* 0x040fe40006722670 */
[----:B------:R-:W-:Y:S02]  /*0be0*/  ISETP.EQ.AND P6, PT, R3, 0x2, !P5 ;  /* 0x000000020300780c */ /* 0x000fe40006fc2270 */
[----:B------:R-:W-:Y:S01]  /*0bf0*/  ISETP.EQ.AND P1, PT, R7, RZ, P1 ;  /* 0x000000ff0700720c */ /* 0x000fe20000f22270 */
[----:B------:R1:W3:Y:S01]  /*0c00*/  @!UP1 SYNCS.EXCH.64 URZ, [UR6+0xa8], UR4 ;  /* 0x0000a804063f95b2 */ /* 0x0002e20008000100 */
[----:B------:R-:W-:Y:S01]  /*0c10*/  SEL R2, RZ, 0x1, !P0 ;  /* 0x00000001ff027807 */ /* 0x000fe20004000000 */
[----:B------:R-:W-:Y:S01]  /*0c20*/  NOP ;  /* 0x0000000000007918 */ /* 0x000fe20000000000 */
[----:B------:R-:W-:-:S02]  /*0c30*/  ISETP.GE.U32.AND P0, PT, R14, 0x2, PT ;  /* 0x000000020e00780c */ /* 0x000fc40003f06070 */
[----:B------:R-:W-:Y:S02]  /*0c40*/  SEL R18, RZ, 0x1, !P6 ;  /* 0x00000001ff127807 */ /* 0x000fe40007000000 */
[----:B------:R-:W-:Y:S02]  /*0c50*/  SEL R19, RZ, 0x1, !P1 ;  /* 0x00000001ff137807 */ /* 0x000fe40004800000 */
[----:B------:R-:W-:Y:S02]  /*0c60*/  LOP3.LUT R89, R89, R2, RZ, 0xc0, !PT ;  /* 0x0000000259597212 */ /* 0x000fe400078ec0ff */
[----:B------:R-:W-:Y:S02]  /*0c70*/  SEL R18, R18, 0x2, P0 ;  /* 0x0000000212127807 */ /* 0x000fe40000000000 */
[----:B------:R-:W-:Y:S01]  /*0c80*/  SEL R19, R19, 0x2, P0 ;  /* 0x0000000213137807 */ /* 0x000fe20000000000 */
[----:B-12---:R-:W-:Y:S06]  /*0c90*/  @!P3 BRA `(.L_x_7) ;  /* 0x000000000008b947 */ /* 0x006fec0003800000 */
[----:B---34-:R-:W-:Y:S01]  /*0ca0*/  UCGABAR_ARV ;  /* 0x00000000000079c7 */ /* 0x018fe20008000000 */
[----:B------:R-:W-:Y:S05]  /*0cb0*/  BRA `(.L_x_8) ;  /* 0x0000000000047947 */ /* 0x000fea0003800000 */
.L_x_7:
[----:B---34-:R-:W-:Y:S01]  /*0cc0*/  NOP ;  /* 0x0000000000007918 */ /* 0x018fe20000000000 */
.L_x_8:
[----:B------:R-:W1:Y:S01]  /*0cd0*/  LDC R2, c[0x0][0x904] ;  /* 0x00024100ff027b82 */ /* 0x000e620000000800 */
[----:B------:R-:W-:Y:S02]  /*0ce0*/  IMAD.U32 R12, RZ, RZ, UR8 ;  /* 0x00000008ff0c7e24 */ /* 0x000fe4000f8e00ff */
[----:B------:R-:W-:Y:S01]  /*0cf0*/  IMAD.MOV.U32 R13, RZ, RZ, RZ ;  /* 0x000000ffff0d7224 */ /* 0x000fe200078e00ff */
[----:B-1----:R-:W-:-:S04]  /*0d00*/  ISETP.NE.AND P1, PT, R2, 0x1, PT ;  /* 0x000000010200780c */ /* 0x002fc80003f25270 */
[----:B------:R-:W-:-:S09]  /*0d10*/  P2R R7, PR, RZ, 0x2 ;  /* 0x00000002ff077803 */ /* 0x000fd20000000000 */
[----:B------:R-:W1:Y:S01]  /*0d20*/  @P1 LDC R17, c[0x0][0x10] ;  /* 0x00000400ff111b82 */ /* 0x000e620000000800 */
[----:B------:R-:W-:Y:S02]  /*0d30*/  @P1 IMAD.MOV.U32 R9, RZ, RZ, RZ ;  /* 0x000000ffff091224 */ /* 0x000fe400078e00ff */
[----:B------:R-:W-:-:S05]  /*0d40*/  @P1 IMAD.MOV.U32 R15, RZ, RZ, RZ ;  /* 0x000000ffff0f1224 */ /* 0x000fca00078e00ff */
[----:B------:R-:W2:Y:S01]  /*0d50*/  @!P1 LDC R7, c[0x0][0xc] ;  /* 0x00000300ff079b82 */ /* 0x000ea20000000800 */
[----:B------:R-:W-:Y:S01]  /*0d60*/  ULDC UR4, c[0x0][0xc] ;  /* 0x0000030000047ab9 */ /* 0x000fe20000000800 */
[----:B------:R-:W-:Y:S01]  /*0d70*/  ULDC UR5, c[0x0][0x10] ;  /* 0x0000040000057ab9 */ /* 0x000fe20000000800 */
[----:B------:R-:W-:Y:S01]  /*0d80*/  ULDC UR6, c[0x0][0x14] ;  /* 0x0000050000067ab9 */ /* 0x000fe20000000800 */
[----:B------:R-:W-:-:S04]  /*0d90*/  UIMAD.WIDE.U32 UR4, UR4, UR5, URZ ;  /* 0x00000005040472a5 */ /* 0x000fc8000f8e003f */
[----:B------:R-:W-:Y:S02]  /*0da0*/  UIMAD.WIDE.U32 UR52, UR4, UR6, URZ ;  /* 0x00000006043472a5 */ /* 0x000fe4000f8e003f */
[----:B------:R-:W-:-:S04]  /*0db0*/  UIMAD UR38, UR5, UR6, URZ ;  /* 0x00000006052672a4 */ /* 0x000fc8000f8e023f */
[----:B------:R-:W-:Y:S01]  /*0dc0*/  UIADD3 UR38, UR53, UR38, URZ ;  /* 0x0000002635267290 */ /* 0x000fe2000fffe03f */
[----:B-1----:R-:W-:-:S04]  /*0dd0*/  @P1 IMAD.WIDE.U32 R16, R17, UR8, R8 ;  /* 0x0000000811101c25 */ /* 0x002fc8000f8e0008 */
[----:B------:R-:W-:Y:S02]  /*0de0*/  @P1 IMAD.IADD R17, R17, 0x1, R15 ;  /* 0x0000000111111824 */ /* 0x000fe400078e020f */
[----:B--2---:R-:W-:-:S04]  /*0df0*/  @!P1 IMAD.WIDE.U32 R12, R8, R7, R12 ;  /* 0x00000007080c9225 */ /* 0x004fc800078e000c */
[----:B------:R-:W-:Y:S02]  /*0e00*/  @!P1 IMAD.MOV.U32 R16, RZ, RZ, R12 ;  /* 0x000000ffff109224 */ /* 0x000fe400078e000c */
[----:B------:R-:W-:Y:S01]  /*0e10*/  @!P1 IMAD.MOV.U32 R17, RZ, RZ, R13 ;  /* 0x000000ffff119224 */ /* 0x000fe200078e000d */
[----:B------:R-:W-:Y:S06]  /*0e20*/  @!P3 BRA `(.L_x_9) ;  /* 0x00000000000cb947 */ /* 0x000fec0003800000 */
[----:B------:R-:W-:Y:S01]  /*0e30*/  UCGABAR_WAIT ;  /* 0x0000000000007dc7 */ /* 0x000fe20008000000 */
[----:B------:R-:W-:Y:S01]  /*0e40*/  CCTL.IVALL ;  /* 0x00000000ff00798f */ /* 0x000fe20002000000 */
[----:B------:R-:W-:Y:S05]  /*0e50*/  BRA `(.L_x_10) ;  /* 0x0000000000047947 */ /* 0x000fea0003800000 */
.L_x_9:
[----:B------:R-:W-:Y:S06]  /*0e60*/  BAR.SYNC.DEFER_BLOCKING 0x0 ;  /* 0x0000000000007b1d */ /* 0x000fec0000010000 */
.L_x_10:
[----:B------:R-:W1:Y:S01]  /*0e70*/  S2UR UR36, SR_CgaCtaId ;  /* 0x00000000002479c3 */ /* 0x000e620000008800 */
[----:B------:R-:W-:Y:S04]  /*0e80*/  BSSY B6, `(.L_x_11) ;  /* 0x00006a4000067945 */ /* 0x000fe80003800000 */
[----:B------:R-:W-:Y:S05]  /*0e90*/  @!P5 BRA `(.L_x_12) ;  /* 0x000000400058d947 */ /* 0x000fea0003800000 */
[----:B------:R-:W-:-:S13]  /*0ea0*/  ISETP.GT.U32.AND P0, PT, R14, 0x1, PT ;  /* 0x000000010e00780c */ /* 0x000fda0003f04070 */
[----:B------:R-:W-:Y:S05]  /*0eb0*/  @P0 BRA `(.L_x_13) ;  /* 0x0000006800800947 */ /* 0x000fea0003800000 */
[----:B------:R-:W-:Y:S01]  /*0ec0*/  ULDC.64 UR4, c[0x0][0x8f8] ;  /* 0x00023e0000047ab9 */ /* 0x000fe20000000a00 */
[----:B------:R-:W-:Y:S01]  /*0ed0*/  UMOV UR47, 0xffffffff ;  /* 0xffffffff002f7882 */ /* 0x000fe20000000000 */
[----:B------:R-:W-:Y:S01]  /*0ee0*/  ISETP.GE.U32.AND P0, PT, R16, UR4, PT ;  /* 0x0000000410007c0c */ /* 0x000fe2000bf06070 */
[----:B------:R-:W-:Y:S01]  /*0ef0*/  IMAD.MOV.U32 R22, RZ, RZ, -0x1 ;  /* 0xffffffffff167424 */ /* 0x000fe200078e00ff */
[----:B------:R-:W-:Y:S01]  /*0f00*/  PRMT R90, RZ, 0x7610, R90 ;  /* 0x00007610ff5a7816 */ /* 0x000fe2000000005a */
[----:B------:R-:W-:Y:S01]  /*0f10*/  IMAD.MOV.U32 R23, RZ, RZ, -0x1 ;  /* 0xffffffffff177424 */ /* 0x000fe200078e00ff */
[----:B------:R-:W-:Y:S02]  /*0f20*/  ISETP.GE.U32.AND.EX P0, PT, R17, UR5, PT, P0 ;  /* 0x0000000511007c0c */ /* 0x000fe4000bf06100 */
[----:B------:R-:W-:-:S11]  /*0f30*/  PRMT R3, RZ, 0x7610, R3 ;  /* 0x00007610ff037816 */ /* 0x000fd60000000003 */
[----:B------:R-:W-:Y:S05]  /*0f40*/  @P0 BRA `(.L_x_14) ;  /* 0x0000000400280947 */ /* 0x000fea0003800000 */
[----:B------:R-:W2:Y:S01]  /*0f50*/  LDC.64 R20, c[0x0][0x8d0] ;  /* 0x00023400ff147b82 */ /* 0x000ea20000000a00 */
[----:B------:R-:W-:Y:S02]  /*0f60*/  IMAD.MOV.U32 R4, RZ, RZ, R16 ;  /* 0x000000ffff047224 */ /* 0x000fe400078e0010 */
[----:B------:R-:W-:-:S05]  /*0f70*/  IMAD.MOV.U32 R5, RZ, RZ, R17 ;  /* 0x000000ffff057224 */ /* 0x000fca00078e0011 */
[----:B------:R-:W3:Y:S08]  /*0f80*/  LDC R14, c[0x0][0x8d8] ;  /* 0x00023600ff0e7b82 */ /* 0x000ef00000000800 */
[----:B------:R-:W4:Y:S01]  /*0f90*/  LDC.64 R22, c[0x0][0x8c8] ;  /* 0x00023200ff167b82 */ /* 0x000f220000000a00 */
[----:B--2---:R-:W-:-:S04]  /*0fa0*/  ISETP.NE.U32.AND P0, PT, R20, RZ, PT ;  /* 0x000000ff1400720c */ /* 0x004fc80003f05070 */
[----:B------:R-:W-:-:S13]  /*0fb0*/  ISETP.NE.AND.EX P0, PT, R21, RZ, PT, P0 ;  /* 0x000000ff1500720c */ /* 0x000fda0003f05300 */
[----:B---34-:R-:W-:Y:S05]  /*0fc0*/  @!P0 BRA `(.L_x_15) ;  /* 0x0000000000288947 */ /* 0x018fea0003800000 */
[----:B------:R-:W2:Y:S02]  /*0fd0*/  LDC R3, c[0x0][0x8dc] ;  /* 0x00023700ff037b82 */ /* 0x000ea40000000800 */
[----:B--2---:R-:W-:-:S05]  /*0fe0*/  IADD3 R3, P0, R16, R3, RZ ;  /* 0x0000000310037210 */ /* 0x004fca0007f1e0ff */
[----:B------:R-:W-:-:S04]  /*0ff0*/  IMAD.X R15, RZ, RZ, R17, P0 ;  /* 0x000000ffff0f7224 */ /* 0x000fc800000e0611 */
[----:B------:R-:W-:-:S04]  /*1000*/  IMAD.WIDE.U32 R4, R15, R20, RZ ;  /* 0x000000140f047225 */ /* 0x000fc800078e00ff */
[----:B------:R-:W-:-:S04]  /*1010*/  IMAD.WIDE.U32 R6, P0, R3, R21, R4 ;  /* 0x0000001503067225 */ /* 0x000fc80007800004 */
[----:B------:R-:W-:-:S04]  /*1020*/  IMAD.WIDE.U32 R4, R3, R20, RZ ;  /* 0x0000001403047225 */ /* 0x000fc800078e00ff */
[----:B------:R-:W-:Y:S01]  /*1030*/  IMAD.X R13, RZ, RZ, RZ, P0 ;  /* 0x000000ffff0d7224 */ /* 0x000fe200000e06ff */
[----:B------:R-:W-:Y:S01]  /*1040*/  IADD3 RZ, P0, R5, R6, RZ ;  /* 0x0000000605ff7210 */ /* 0x000fe20007f1e0ff */
[----:B------:R-:W-:-:S04]  /*1050*/  IMAD.MOV.U32 R12, RZ, RZ, R7 ;  /* 0x000000ffff0c7224 */ /* 0x000fc800078e0007 */
[----:B------:R-:W-:-:S08]  /*1060*/  IMAD.WIDE.U32.X R4, R15, R21, R12, P0 ;  /* 0x000000150f047225 */ /* 0x000fd000000e040c */
.L_x_15:
[----:B------:R-:W2:Y:S01]  /*1070*/  LDC.64 R26, c[0x0][0x8e8] ;  /* 0x00023a00ff1a7b82 */ /* 0x000ea20000000a00 */
[-CC-:B------:R-:W-:Y:S01]  /*1080*/  SHF.R.U64 R25, R4, R14.reuse, R5.reuse ;  /* 0x0000000e04197219 */ /* 0x180fe20000001205 */
[----:B------:R-:W-:Y:S01]  /*1090*/  ULDC UR4, c[0x0][0x900] ;  /* 0x0002400000047ab9 */ /* 0x000fe20000000800 */
[----:B------:R-:W-:Y:S02]  /*10a0*/  SHF.R.U32.HI R3, RZ, R14, R5 ;  /* 0x0000000eff037219 */ /* 0x000fe40000011605 */
[----:B------:R-:W-:-:S03]  /*10b0*/  IADD3 R7, P0, RZ, -R25, RZ ;  /* 0x80000019ff077210 */ /* 0x000fc60007f1e0ff */
[----:B------:R-:W3:Y:S02]  /*10c0*/  LDC R20, c[0x0][0x8c0] ;  /* 0x00023000ff147b82 */ /* 0x000ee40000000800 */
[----:B------:R-:W-:Y:S02]  /*10d0*/  IMAD.X R3, RZ, RZ, ~R3, P0 ;  /* 0x000000ffff037224 */ /* 0x000fe400000e0e03 */
[----:B------:R-:W-:-:S04]  /*10e0*/  IMAD.WIDE.U32 R4, R7, R22, R16 ;  /* 0x0000001607047225 */ /* 0x000fc800078e0010 */
[----:B------:R-:W4:Y:S01]  /*10f0*/  LDC R14, c[0x0][0x8b0] ;  /* 0x00022c00ff0e7b82 */ /* 0x000f220000000800 */
[----:B------:R-:W-:-:S04]  /*1100*/  IMAD R6, R3, R22, RZ ;  /* 0x0000001603067224 */ /* 0x000fc800078e02ff */
[----:B------:R-:W-:Y:S02]  /*1110*/  IMAD R3, R7, R23, R6 ;  /* 0x0000001707037224 */ /* 0x000fe400078e0206 */
[----:B------:R-:W-:Y:S01]  /*1120*/  IMAD R23, R11, R24, R8 ;  /* 0x000000180b177224 */ /* 0x000fe200078e0208 */
[----:B------:R-:W1:Y:S01]  /*1130*/  LDC R22, c[0x0][0x8a8] ;  /* 0x00022a00ff167b82 */ /* 0x000e620000000800 */
[----:B------:R-:W-:Y:S01]  /*1140*/  IMAD.IADD R3, R5, 0x1, R3 ;  /* 0x0000000105037824 */ /* 0x000fe200078e0203 */
[----:B--2---:R-:W-:-:S04]  /*1150*/  ISETP.NE.U32.AND P0, PT, R26, RZ, PT ;  /* 0x000000ff1a00720c */ /* 0x004fc80003f05070 */
[----:B------:R-:W-:Y:S02]  /*1160*/  ISETP.NE.AND.EX P0, PT, R27, RZ, PT, P0 ;  /* 0x000000ff1b00720c */ /* 0x000fe40003f05300 */
[----:B------:R-:W2:Y:S01]  /*1170*/  LDC R13, c[0x0][0x8f0] ;  /* 0x00023c00ff0d7b82 */ /* 0x000ea20000000800 */
[-CC-:B---3--:R-:W-:Y:S02]  /*1180*/  SHF.R.U64 R12, R4, R20.reuse, R3.reuse ;  /* 0x00000014040c7219 */ /* 0x188fe40000001203 */
[----:B------:R-:W-:-:S05]  /*1190*/  SHF.R.U32.HI R3, RZ, R20, R3 ;  /* 0x00000014ff037219 */ /* 0x000fca0000011603 */
[----:B------:R-:W3:Y:S01]  /*11a0*/  LDC R15, c[0x0][0x8e0] ;  /* 0x00023800ff0f7b82 */ /* 0x000ee20000000800 */
[-CC-:B----4-:R-:W-:Y:S02]  /*11b0*/  SHF.R.U64 R20, R12, R14.reuse, R3.reuse ;  /* 0x0000000e0c147219 */ /* 0x190fe40000001203 */
[----:B------:R-:W-:Y:S01]  /*11c0*/  SHF.R.U32.HI R4, RZ, R14, R3 ;  /* 0x0000000eff047219 */ /* 0x000fe20000011603 */
[----:B------:R-:W-:-:S03]  /*11d0*/  IMAD.MOV.U32 R3, RZ, RZ, -0x1 ;  /* 0xffffffffff037424 */ /* 0x000fc600078e00ff */
[--C-:B------:R-:W-:Y:S01]  /*11e0*/  SHF.R.U64 R14, R20, UR4, R4.reuse ;  /* 0x00000004140e7c19 */ /* 0x100fe20008001204 */
[----:B------:R-:W4:Y:S01]  /*11f0*/  LDC R21, c[0x0][0x8b8] ;  /* 0x00022e00ff157b82 */ /* 0x000f220000000800 */
[----:B------:R-:W-:Y:S02]  /*1200*/  SHF.L.U32 R3, R3, UR4, RZ ;  /* 0x0000000403037c19 */ /* 0x000fe400080006ff */
[----:B------:R-:W-:Y:S01]  /*1210*/  SHF.R.U32.HI R5, RZ, UR4, R4 ;  /* 0x00000004ff057c19 */ /* 0x000fe20008011604 */
[----:B------:R-:W-:Y:S01]  /*1220*/  IMAD.MOV.U32 R4, RZ, RZ, R14 ;  /* 0x000000ffff047224 */ /* 0x000fe200078e000e */
[----:B------:R-:W-:Y:S01]  /*1230*/  LOP3.LUT R3, RZ, R3, RZ, 0x33, !PT ;  /* 0x00000003ff037212 */ /* 0x000fe200078e33ff */
[----:B-1----:R-:W-:Y:S06]  /*1240*/  @!P0 BRA `(.L_x_16) ;  /* 0x0000000000288947 */ /* 0x002fec0003800000 */
[----:B------:R-:W1:Y:S02]  /*1250*/  LDC R9, c[0x0][0x8f4] ;  /* 0x00023d00ff097b82 */ /* 0x000e640000000800 */
[----:B-1----:R-:W-:-:S05]  /*1260*/  IADD3 R9, P0, R14, R9, RZ ;  /* 0x000000090e097210 */ /* 0x002fca0007f1e0ff */
        /* <DEDUP_REMOVED lines=8> */
.L_x_16:
[----:B--2---:R-:W-:Y:S01]  /*12f0*/  SHF.R.U64 R4, R4, R13, R5 ;  /* 0x0000000d04047219 */ /* 0x004fe20000001205 */
[----:B------:R-:W-:Y:S01]  /*1300*/  USHF.L.U32 UR4, UR37, UR4, URZ ;  /* 0x0000000425047299 */ /* 0x000fe2000800063f */
[----:B------:R-:W-:Y:S01]  /*1310*/  LOP3.LUT R3, R20, R3, RZ, 0xc0, !PT ;  /* 0x0000000314037212 */ /* 0x000fe200078ec0ff */
[----:B------:R-:W-:Y:S01]  /*1320*/  VIADD R5, R22, 0xffffffff ;  /* 0xffffffff16057836 */ /* 0x000fe20000000000 */
[----:B------:R-:W-:Y:S01]  /*1330*/  SEL R10, R10, R23, !P1 ;  /* 0x000000170a0a7207 */ /* 0x000fe20004800000 */
[----:B------:R-:W-:Y:S01]  /*1340*/  IMAD.MOV R6, RZ, RZ, -R4 ;  /* 0x000000ffff067224 */ /* 0x000fe200078e0a04 */
[----:B------:R-:W-:Y:S01]  /*1350*/  R2UR UR47, R25 ;  /* 0x00000000192f72ca */ /* 0x000fe200000e0000 */
[----:B------:R-:W-:Y:S01]  /*1360*/  IMAD R7, R4, UR4, R3 ;  /* 0x0000000404077c24 */ /* 0x000fe2000f8e0203 */
[----:B------:R-:W-:Y:S01]  /*1370*/  LOP3.LUT R5, R12, R5, RZ, 0xc0, !PT ;  /* 0x000000050c057212 */ /* 0x000fe200078ec0ff */
[----:B---3--:R-:W-:Y:S02]  /*1380*/  IMAD R3, R6, R15, R14 ;  /* 0x0000000f06037224 */ /* 0x008fe400078e020e */
[----:B----4-:R-:W-:-:S02]  /*1390*/  IMAD R10, R7, R21, R10 ;  /* 0x00000015070a7224 */ /* 0x010fc400078e020a */
[----:B------:R-:W-:Y:S02]  /*13a0*/  IMAD R3, R3, R22, R5 ;  /* 0x0000001603037224 */ /* 0x000fe400078e0205 */
[----:B------:R-:W-:-:S03]  /*13b0*/  IMAD.MOV.U32 R4, RZ, RZ, 0x1 ;  /* 0x00000001ff047424 */ /* 0x000fc600078e00ff */
[----:B------:R-:W-:Y:S02]  /*13c0*/  SEL R23, R3, R10, !P1 ;  /* 0x0000000a03177207 */ /* 0x000fe40004800000 */
[----:B------:R-:W-:Y:S02]  /*13d0*/  SEL R22, R10, R3, !P1 ;  /* 0x000000030a167207 */ /* 0x000fe40004800000 */
[----:B------:R-:W-:-:S07]  /*13e0*/  PRMT R3, R4, 0x7610, R3 ;  /* 0x0000761004037816 */ /* 0x000fce0000000003 */
.L_x_14:
[----:B------:R-:W-:-:S08]  /*13f0*/  NOP ;  /* 0x0000000000007918 */ /* 0x000fd00000000000 */
[----:B------:R-:W2:Y:S02]  /*1400*/  USETMAXREG.TRY_ALLOC.CTAPOOL UP0, 0xe8 ;  /* 0x000000e8000079c8 */ /* 0x000ea40008000600 */
[----:B--2---:R-:W-:-:S13]  /*1410*/  PLOP3.LUT P0, PT, PT, PT, UP0, 0x80, 0x0 ;  /* 0x000000000000781c */ /* 0x004fda0003f0f008 */
[----:B------:R-:W-:Y:S05]  /*1420*/  @!P0 BRA `(.L_x_14) ;  /* 0xfffffffc00f08947 */ /* 0x000fea000383ffff */
[----:B------:R-:W-:Y:S02]  /*1430*/  ULDC.64 UR4, c[0x0][0x590] ;  /* 0x0001640000047ab9 */ /* 0x000fe40000000a00 */
[----:B------:R-:W-:Y:S02]  /*1440*/  IMAD.U32 R107, RZ, RZ, UR4 ;  /* 0x00000004ff6b7e24 */ /* 0x000fe4000f8e00ff */
[----:B------:R-:W-:-:S03]  /*1450*/  IMAD.U32 R109, RZ, RZ, UR5 ;  /* 0x00000005ff6d7e24 */ /* 0x000fc6000f8e00ff */
[----:B------:R-:W-:-:S04]  /*1460*/  ISETP.NE.U32.AND P1, PT, R107, RZ, PT ;  /* 0x000000ff6b00720c */ /* 0x000fc80003f25070 */
[----:B------:R-:W-:-:S13]  /*1470*/  ISETP.NE.AND.EX P0, PT, R109, RZ, PT, P1 ;  /* 0x000000ff6d00720c */ /* 0x000fda0003f05310 */
[----:B------:R-:W-:Y:S05]  /*1480*/  @P0 BRA `(.L_x_17) ;  /* 0x00000000002c0947 */ /* 0x000fea0003800000 */
[----:B------:R-:W-:Y:S02]  /*1490*/  ULDC.64 UR4, c[0x0][0x588] ;  /* 0x0001620000047ab9 */ /* 0x000fe40000000a00 */
[----:B------:R-:W-:-:S04]  /*14a0*/  ISETP.NE.U32.AND P0, PT, RZ, UR4, PT ;  /* 0x00000004ff007c0c */ /* 0x000fc8000bf05070 */
[----:B------:R-:W-:-:S13]  /*14b0*/  ISETP.NE.AND.EX P0, PT, RZ, UR5, PT, P0 ;  /* 0x00000005ff007c0c */ /* 0x000fda000bf05300 */
[----:B------:R-:W-:Y:S05]  /*14c0*/  @!P0 BRA `(.L_x_18) ;  /* 0x0000000000108947 */ /* 0x000fea0003800000 */
[----:B------:R-:W2:Y:S02]  /*14d0*/  LDC.64 R4, c[0x0][0x588] ;  /* 0x00016200ff047b82 */ /* 0x000ea40000000a00 */
[----:B--2---:R2:W5:Y:S01]  /*14e0*/  LDG.E R91, desc[UR54][R4.64] ;  /* 0x00000036045b7981 */ /* 0x004562000c1e1900 */
[----:B------:R-:W-:Y:S01]  /*14f0*/  IMAD.MOV.U32 R90, RZ, RZ, 0x1 ;  /* 0x00000001ff5a7424 */ /* 0x000fe200078e00ff */
[----:B------:R-:W-:Y:S06]  /*1500*/  BRA `(.L_x_17) ;  /* 0x00000000000c7947 */ /* 0x000fec0003800000 */
.L_x_18:
[----:B------:R-:W-:Y:S01]  /*1510*/  ULDC UR4, c[0x0][0x580] ;  /* 0x0001600000047ab9 */ /* 0x000fe20000000800 */
[----:B------:R-:W-:Y:S02]  /*1520*/  IMAD.MOV.U32 R90, RZ, RZ, 0x1 ;  /* 0x00000001ff5a7424 */ /* 0x000fe400078e00ff */
[----:B------:R-:W-:-:S07]  /*1530*/  IMAD.U32 R91, RZ, RZ, UR4 ;  /* 0x00000004ff5b7e24 */ /* 0x000fce000f8e00ff */
.L_x_17:
[----:B------:R-:W-:Y:S02]  /*1540*/  ULDC.64 UR4, c[0x0][0x5b0] ;  /* 0x00016c0000047ab9 */ /* 0x000fe40000000a00 */
[----:B------:R-:W-:-:S04]  /*1550*/  ISETP.NE.U32.AND P0, PT, RZ, UR4, PT ;  /* 0x00000004ff007c0c */ /* 0x000fc8000bf05070 */
[----:B------:R-:W-:-:S13]  /*1560*/  ISETP.NE.AND.EX P0, PT, RZ, UR5, PT, P0 ;  /* 0x00000005ff007c0c */ /* 0x000fda000bf05300 */
[----:B------:R-:W-:Y:S05]  /*1570*/  @P0 BRA `(.L_x_19) ;  /* 0x0000000000240947 */ /* 0x000fea0003800000 */
[----:B------:R-:W-:Y:S02]  /*1580*/  ULDC.64 UR4, c[0x0][0x5a8] ;  /* 0x00016a0000047ab9 */ /* 0x000fe40000000a00 */
[----:B------:R-:W-:-:S04]  /*1590*/  ISETP.NE.U32.AND P0, PT, RZ, UR4, PT ;  /* 0x00000004ff007c0c */ /* 0x000fc8000bf05070 */
[----:B------:R-:W-:-:S13]  /*15a0*/  ISETP.NE.AND.EX P0, PT, RZ, UR5, PT, P0 ;  /* 0x00000005ff007c0c */ /* 0x000fda000bf05300 */
[----:B------:R-:W-:Y:S05]  /*15b0*/  @!P0 BRA `(.L_x_20) ;  /* 0x00000000000c8947 */ /* 0x000fea0003800000 */
[----:B------:R-:W3:Y:S02]  /*15c0*/  LDC.64 R92, c[0x0][0x5a8] ;  /* 0x00016a00ff5c7b82 */ /* 0x000ee40000000a00 */
[----:B---3--:R3:W5:Y:S01]  /*15d0*/  LDG.E R92, desc[UR54][R92.64] ;  /* 0x000000365c5c7981 */ /* 0x008762000c1e1900 */
[----:B------:R-:W-:Y:S05]  /*15e0*/  BRA `(.L_x_19) ;  /* 0x0000000000087947 */ /* 0x000fea0003800000 */
.L_x_20:
[----:B------:R-:W-:Y:S02]  /*15f0*/  ULDC UR4, c[0x0][0x5a0] ;  /* 0x0001680000047ab9 */ /* 0x000fe40000000800 */
[----:B------:R-:W-:-:S07]  /*1600*/  IMAD.U32 R92, RZ, RZ, UR4 ;  /* 0x00000004ff5c7e24 */ /* 0x000fce000f8e00ff */
.L_x_19:
[----:B------:R-:W-:Y:S01]  /*1610*/  LOP3.LUT P2, RZ, R3, 0xff, RZ, 0xc0, !PT ;  /* 0x000000ff03ff7812 */ /* 0x000fe2000784c0ff */
[----:B------:R-:W-:Y:S01]  /*1620*/  UMOV UR39, URZ ;  /* 0x0000003f00277c82 */ /* 0x000fe20008000000 */
[----:B------:R-:W-:-:S11]  /*1630*/  PLOP3.LUT P0, PT, PT, PT, PT, 0x80, 0x0 ;  /* 0x000000000000781c */ /* 0x000fd60003f0f070 */
[----:B------:R-:W-:Y:S05]  /*1640*/  @!P2 BRA `(.L_x_21) ;  /* 0x0000003400d4a947 */ /* 0x000fea0003800000 */
[----:B---3--:R-:W3:Y:S01]  /*1650*/  LDC R93, c[0x0][0x900] ;  /* 0x00024000ff5d7b82 */ /* 0x008ee20000000800 */
[C---:B------:R-:W-:Y:S01]  /*1660*/  IMAD.SHL.U32 R6, R0.reuse, 0x10, RZ ;  /* 0x0000001000067824 */ /* 0x040fe200078e00ff */
[----:B------:R-:W-:Y:S01]  /*1670*/  ULDC UR4, c[0x0][0x28c] ;  /* 0x0000a30000047ab9 */ /* 0x000fe20000000800 */
[----:B------:R-:W-:Y:S01]  /*1680*/  IMAD.SHL.U32 R3, R0, 0x20, RZ ;  /* 0x0000002000037824 */ /* 0x000fe200078e00ff */
[----:B------:R-:W-:Y:S01]  /*1690*/  UIADD3 UR4, UR4, 0x3f, URZ ;  /* 0x0000003f04047890 */ /* 0x000fe2000fffe03f */
[----:B--2---:R-:W-:Y:S01]  /*16a0*/  SHF.R.U32.HI R5, RZ, 0x1, R0 ;  /* 0x00000001ff057819 */ /* 0x004fe20000011600 */
[----:B------:R-:W-:Y:S01]  /*16b0*/  IMAD.MOV.U32 R8, RZ, RZ, 0x1 ;  /* 0x00000001ff087424 */ /* 0x000fe200078e00ff */
[----:B------:R-:W-:Y:S01]  /*16c0*/  LOP3.LUT R6, R6, 0xe00, RZ, 0xc0, !PT ;  /* 0x00000e0006067812 */ /* 0x000fe200078ec0ff */
[----:B------:R-:W-:Y:S01]  /*16d0*/  USHF.R.S32.HI UR5, URZ, 0x1f, UR4 ;  /* 0x0000001f3f057899 */ /* 0x000fe20008011404 */
[----:B------:R-:W-:Y:S01]  /*16e0*/  LOP3.LUT R4, R3, 0xc0, RZ, 0xc0, !PT ;  /* 0x000000c003047812 */ /* 0x000fe200078ec0ff */
[----:B------:R-:W-:Y:S01]  /*16f0*/  IMAD.MOV.U32 R97, RZ, RZ, 0x10 ;  /* 0x00000010ff617424 */ /* 0x000fe200078e00ff */
[----:B------:R-:W-:Y:S01]  /*1700*/  LOP3.LUT R6, R6, 0x20, R3, 0xf8, !PT ;  /* 0x0000002006067812 */ /* 0x000fe200078ef803 */
[----:B------:R-:W-:Y:S01]  /*1710*/  ULEA.HI UR5, UR5, UR4, URZ, 0x6 ;  /* 0x0000000405057291 */ /* 0x000fe2000f8f303f */
[----:B------:R-:W-:Y:S01]  /*1720*/  LOP3.LUT R4, R4, 0x8, R5, 0xf8, !PT ;  /* 0x0000000804047812 */ /* 0x000fe200078ef805 */
[----:B------:R-:W-:Y:S01]  /*1730*/  IMAD.SHL.U32 R5, R0, 0x4, RZ ;  /* 0x0000000400057824 */ /* 0x000fe200078e00ff */
[----:B------:R-:W-:Y:S01]  /*1740*/  LOP3.LUT R3, R6, 0x100, R3, 0xf8, !PT ;  /* 0x0000010006037812 */ /* 0x000fe200078ef803 */
[----:B------:R-:W-:Y:S01]  /*1750*/  IMAD.MOV.U32 R6, RZ, RZ, -0x1 ;  /* 0xffffffffff067424 */ /* 0x000fe200078e00ff */
[----:B------:R-:W-:Y:S01]  /*1760*/  USHF.R.S32.HI UR43, URZ, 0x6, UR5 ;  /* 0x000000063f2b7899 */ /* 0x000fe20008011405 */
[C---:B------:R-:W-:Y:S01]  /*1770*/  LOP3.LUT P0, RZ, R0.reuse, 0x4, RZ, 0xc0, !PT ;  /* 0x0000000400ff7812 */ /* 0x040fe2000780c0ff */
[----:B------:R-:W-:Y:S01]  /*1780*/  IMAD.MOV.U32 R95, RZ, RZ, 0x1 ;  /* 0x00000001ff5f7424 */ /* 0x000fe200078e00ff */
[----:B------:R-:W-:Y:S01]  /*1790*/  LOP3.LUT R0, R0, 0xff, RZ, 0xc0, !PT ;  /* 0x000000ff00007812 */ /* 0x000fe200078ec0ff */
[----:B------:R-:W-:Y:S01]  /*17a0*/  UISETP.LT.AND UP0, UPT, UR43, 0x1, UPT ;  /* 0x000000012b00788c */ /* 0x000fe2000bf01270 */
[----:B------:R-:W-:Y:S01]  /*17b0*/  LOP3.LUT R4, R4, 0x18, R5, 0x78, !PT ;  /* 0x0000001804047812 */ /* 0x000fe200078e7805 */
[----:B------:R-:W-:Y:S01]  /*17c0*/  ULDC.64 UR56, c[0x0][0x198] ;  /* 0x0000660000387ab9 */ /* 0x000fe20000000a00 */
[-C--:B---3--:R-:W-:Y:S01]  /*17d0*/  SHF.L.U32 R6, R6, R93.reuse, RZ ;  /* 0x0000005d06067219 */ /* 0x088fe200000006ff */
[----:B------:R-:W-:Y:S01]  /*17e0*/  USEL UR48, UR43, 0x1, UP0 ;  /* 0x000000012b307887 */ /* 0x000fe20008000000 */
[----:B------:R-:W-:Y:S01]  /*17f0*/  LOP3.LUT R94, R3, R4, RZ, 0xfc, !PT ;  /* 0x00000004035e7212 */ /* 0x000fe200078efcff */
[----:B------:R-:W-:Y:S01]  /*1800*/  VIADD R98, R0, 0x1f ;  /* 0x0000001f00627836 */ /* 0x000fe20000000000 */
[----:B------:R-:W-:Y:S01]  /*1810*/  SHF.L.U32 R93, R8, R93, RZ ;  /* 0x0000005d085d7219 */ /* 0x000fe200000006ff */
[----:B------:R-:W-:Y:S01]  /*1820*/  UMOV UR40, URZ ;  /* 0x0000003f00287c82 */ /* 0x000fe20008000000 */
[----:B------:R-:W-:Y:S01]  /*1830*/  LOP3.LUT R99, R19, 0x1, RZ, 0xfc, !PT ;  /* 0x0000000113637812 */ /* 0x000fe200078efcff */
[----:B------:R-:W-:Y:S01]  /*1840*/  UMOV UR41, URZ ;  /* 0x0000003f00297c82 */ /* 0x000fe20008000000 */
[----:B------:R-:W-:Y:S01]  /*1850*/  LOP3.LUT R101, R18, 0x1, RZ, 0xfc, !PT ;  /* 0x0000000112657812 */ /* 0x000fe200078efcff */
[----:B------:R-:W-:Y:S01]  /*1860*/  UIADD3 UR48, UR43, -UR48, URZ ;  /* 0x800000302b307290 */ /* 0x000fe2000fffe03f */
[----:B------:R-:W-:Y:S01]  /*1870*/  SHF.R.U32.HI R103, RZ, 0x7, R0 ;  /* 0x00000007ff677819 */ /* 0x000fe20000011600 */
[----:B------:R-:W-:Y:S01]  /*1880*/  UMOV UR42, URZ ;  /* 0x0000003f002a7c82 */ /* 0x000fe20008000000 */
[----:B------:R-:W-:Y:S01]  /*1890*/  SEL R97, R97, 0xfffffff0, !P0 ;  /* 0xfffffff061617807 */ /* 0x000fe20004000000 */
[----:B------:R-:W-:Y:S01]  /*18a0*/  UMOV UR39, URZ ;  /* 0x0000003f00277c82 */ /* 0x000fe20008000000 */
[----:B------:R-:W-:-:S07]  /*18b0*/  LOP3.LUT R96, RZ, R6, RZ, 0x33, !PT ;  /* 0x00000006ff607212 */ /* 0x000fce00078e33ff */
.L_x_96:
[----:B------:R-:W2:Y:S01]  /*18c0*/  SHFL.IDX PT, R0, R103, RZ, 0x1f ;  /* 0x00001fff67007589 */ /* 0x000ea200000e0000 */
[----:B------:R-:W3:Y:S01]  /*18d0*/  S2UR UR49, SR_CgaCtaId ;  /* 0x00000000003179c3 */ /* 0x000ee20000008800 */
[----:B------:R-:W-:Y:S01]  /*18e0*/  UMOV UR50, 0x400 ;  /* 0x0000040000327882 */ /* 0x000fe20000000000 */
[----:B--2---:R-:W-:Y:S01]  /*18f0*/  R2UR UR4, R0 ;  /* 0x00000000000472ca */ /* 0x004fe200000e0000 */
[----:B---3--:R-:W-:-:S12]  /*1900*/  ULEA UR50, UR49, UR50, 0x18 ;  /* 0x0000003231327291 */ /* 0x008fd8000f8ec03f */
[----:B------:R-:W-:-:S04]  /*1910*/  ULEA.HI UR5, UR4, UR4, URZ, 0x1 ;  /* 0x0000000404057291 */ /* 0x000fc8000f8f083f */
[----:B------:R-:W-:-:S04]  /*1920*/  ULOP3.LUT UR5, UR5, 0x7fffe, URZ, 0xc0, !UPT ;  /* 0x0007fffe05057892 */ /* 0x000fc8000f8ec03f */
[----:B------:R-:W-:-:S03]  /*1930*/  UIADD3 UR5, UR4, -UR5, URZ ;  /* 0x8000000504057290 */ /* 0x000fc6000fffe03f */
[----:B------:R-:W-:Y:S01]  /*1940*/  ULDC UR4, c[0x0][0x28c] ;  /* 0x0000a30000047ab9 */ /* 0x000fe20000000800 */
[----:B------:R-:W-:Y:S01]  /*1950*/  ULEA UR5, UR5, UR50, 0xd ;  /* 0x0000003205057291 */ /* 0x000fe2000f8e683f */
[----:B------:R-:W-:-:S03]  /*1960*/  ISETP.LT.AND P0, PT, RZ, UR4, PT ;  /* 0x00000004ff007c0c */ /* 0x000fc6000bf01270 */
[----:B------:R-:W-:-:S04]  /*1970*/  UIADD3 UR5, UR5, 0x8400, URZ ;  /* 0x0000840005057890 */ /* 0x000fc8000fffe03f */
[----:B------:R-:W-:-:S04]  /*1980*/  USHF.R.U32.HI UR5, URZ, 0x4, UR5 ;  /* 0x000000043f057899 */ /* 0x000fc80008011605 */
[----:B------:R-:W-:-:S04]  /*1990*/  ULOP3.LUT UR5, UR5, 0x3fff, URZ, 0xc0, !UPT ;  /* 0x00003fff05057892 */ /* 0x000fc8000f8ec03f */
[----:B------:R-:W-:Y:S01]  /*19a0*/  ULOP3.LUT UR44, UR5, 0x10000, URZ, 0xfc, !UPT ;  /* 0x00010000052c7892 */ /* 0x000fe2000f8efc3f */
[----:B-1----:R-:W-:Y:S11]  /*19b0*/  @P0 BRA `(.L_x_22) ;  /* 0x0000000000400947 */ /* 0x002ff60003800000 */
[----:B------:R-:W-:Y:S01]  /*19c0*/  MOV R0, 0x0 ;  /* 0x0000000000007802 */ /* 0x000fe20000000f00 */
[----:B------:R-:W-:Y:S01]  /*19d0*/  ULDC.64 UR4, c[0x4][0x70] ;  /* 0x01001c0000047ab9 */ /* 0x000fe20000000a00 */
[----:B------:R-:W-:Y:S01]  /*19e0*/  ULDC.64 UR6, c[0x4][0x8] ;  /* 0x0100020000067ab9 */ /* 0x000fe20000000a00 */
[----:B------:R-:W-:Y:S01]  /*19f0*/  IMAD.U32 R4, RZ, RZ, UR4 ;  /* 0x00000004ff047e24 */ /* 0x000fe2000f8e00ff */
[----:B------:R2:W3:Y:S01]  /*1a00*/  LDC.64 R14, c[0x4][R0] ;  /* 0x01000000000e7b82 */ /* 0x0004e20000000a00 */
[----:B------:R-:W-:Y:S01]  /*1a10*/  IMAD.U32 R5, RZ, RZ, UR5 ;  /* 0x00000005ff057e24 */ /* 0x000fe2000f8e00ff */
[----:B------:R-:W-:Y:S01]  /*1a20*/  ULDC.64 UR4, c[0x4][0x78] ;  /* 0x01001e0000047ab9 */ /* 0x000fe20000000a00 */
[----:B------:R-:W-:Y:S02]  /*1a30*/  IMAD.U32 R10, RZ, RZ, UR6 ;  /* 0x00000006ff0a7e24 */ /* 0x000fe4000f8e00ff */
[----:B------:R-:W-:Y:S02]  /*1a40*/  IMAD.U32 R6, RZ, RZ, UR4 ;  /* 0x00000004ff067e24 */ /* 0x000fe4000f8e00ff */
[----:B------:R-:W-:-:S02]  /*1a50*/  IMAD.U32 R7, RZ, RZ, UR5 ;  /* 0x00000005ff077e24 */ /* 0x000fc4000f8e00ff */
[----:B------:R-:W-:Y:S02]  /*1a60*/  IMAD.U32 R11, RZ, RZ, UR7 ;  /* 0x00000007ff0b7e24 */ /* 0x000fe4000f8e00ff */
[----:B------:R-:W-:Y:S02]  /*1a70*/  IMAD.MOV.U32 R8, RZ, RZ, 0x1e1 ;  /* 0x000001e1ff087424 */ /* 0x000fe400078e00ff */
[----:B------:R-:W-:Y:S02]  /*1a80*/  IMAD.MOV.U32 R12, RZ, RZ, 0x1 ;  /* 0x00000001ff0c7424 */ /* 0x000fe400078e00ff */
[----:B--2---:R-:W-:-:S07]  /*1a90*/  IMAD.MOV.U32 R13, RZ, RZ, RZ ;  /* 0x000000ffff0d7224 */ /* 0x004fce00078e00ff */
[----:B------:R-:W-:-:S07]  /*1aa0*/  LEPC R20, `(.L_x_22) ;  /* 0x000000001014794e */ /* 0x000fce0000000000 */
[----:B-1-3-5:R-:W-:Y:S05]  /*1ab0*/  CALL.ABS.NOINC R14 ;  /* 0x000000000e007343 */ /* 0x02afea0003c00000 */
.L_x_22:
[----:B------:R-:W-:-:S13]  /*1ac0*/  ISETP.NE.AND P0, PT, R99, 0x3, PT ;  /* 0x000000036300780c */ /* 0x000fda0003f05270 */
[----:B------:R-:W-:Y:S05]  /*1ad0*/  @!P0 BRA `(.L_x_23) ;  /* 0x0000000000048947 */ /* 0x000fea0003800000 */
[----:B-1----:R-:W-:Y:S01]  /*1ae0*/  BPT.TRAP 0x1 ;  /* 0x000000040000795c */ /* 0x002fe20000300000 */
.L_x_23:
[----:B------:R-:W-:Y:S02]  /*1af0*/  IMAD.U32 R3, RZ, RZ, UR42 ;  /* 0x0000002aff037e24 */ /* 0x000fe4000f8e00ff */
[----:B------:R-:W-:-:S03]  /*1b00*/  IMAD.U32 R0, RZ, RZ, UR41 ;  /* 0x00000029ff007e24 */ /* 0x000fc6000f8e00ff */
[----:B------:R-:W-:Y:S02]  /*1b10*/  LEA R3, R3, UR50, 0x3 ;  /* 0x0000003203037c11 */ /* 0x000fe4000f8e18ff */
[----:B------:R-:W-:-:S04]  /*1b20*/  SHF.L.U32 R0, R0, 0x1f, RZ ;  /* 0x0000001f00007819 */ /* 0x000fc800000006ff */
[----:B------:R2:W3:Y:S01]  /*1b30*/  SYNCS.PHASECHK.TRANS64.TRYWAIT P1, [R3+URZ], R0 ;  /* 0x00000000030075a7 */ /* 0x0004e2000802017f */
[----:B------:R-:W-:Y:S05]  /*1b40*/  @!P0 BRA `(.L_x_24) ;  /* 0x0000000000048947 */ /* 0x000fea0003800000 */
[----:B-1----:R-:W-:Y:S01]  /*1b50*/  BPT.TRAP 0x1 ;  /* 0x000000040000795c */ /* 0x002fe20000300000 */
.L_x_24:
[----:B------:R-:W-:-:S05]  /*1b60*/  IMAD.U32 R4, RZ, RZ, UR48 ;  /* 0x00000030ff047e24 */ /* 0x000fca000f8e00ff */
[----:B------:R-:W-:Y:S01]  /*1b70*/  ISETP.GE.AND P2, PT, R4, 0x1, PT ;  /* 0x000000010400780c */ /* 0x000fe20003f46270 */
[----:B---3--:R-:W-:-:S12]  /*1b80*/  @P1 BRA `(.L_x_25) ;  /* 0x0000000000081947 */ /* 0x008fd80003800000 */
[----:B------:R-:W3:Y:S02]  /*1b90*/  SYNCS.PHASECHK.TRANS64.TRYWAIT P1, [R3+URZ], R0 ;  /* 0x00000000030075a7 */ /* 0x000ee4000802017f */
[----:B---3--:R-:W-:Y:S05]  /*1ba0*/  @!P1 BRA `(.L_x_26) ;  /* 0x0000005c004c9947 */ /* 0x008fea0003800000 */
.L_x_25:
[----:B------:R-:W-:Y:S05]  /*1bb0*/  WARPSYNC.ALL ;  /* 0x0000000000007948 */ /* 0x000fea0003800000 */
[----:B------:R-:W-:Y:S01]  /*1bc0*/  UIADD3 UR4, UR50, 0x20400, URZ ;  /* 0x0002040032047890 */ /* 0x000fe2000fffe03f */
[----:B------:R-:W-:Y:S01]  /*1bd0*/  WARPGROUP.ARRIVE ;  /* 0x00000000000079c5 */ /* 0x000fe20000000000 */
[----:B------:R-:W-:Y:S02]  /*1be0*/  ULEA UR9, UR42, UR44, 0xa ;  /* 0x0000002c2a097291 */ /* 0x000fe4000f8e503f */
[----:B------:R-:W-:Y:S01]  /*1bf0*/  USHF.R.U32.HI UR4, URZ, 0x4, UR4 ;  /* 0x000000043f047899 */ /* 0x000fe20008011604 */
[----:B------:R-:W-:Y:S01]  /*1c00*/  UMOV UR5, 0x40000040 ;  /* 0x4000004000057882 */ /* 0x000fe20000000000 */
[----:B------:R-:W-:-:S02]  /*1c10*/  UMOV UR7, 0x40000040 ;  /* 0x4000004000077882 */ /* 0x000fc40000000000 */
[----:B------:R-:W-:-:S04]  /*1c20*/  ULOP3.LUT UR4, UR4, 0x3fff, URZ, 0xc0, !UPT ;  /* 0x00003fff04047892 */ /* 0x000fc8000f8ec03f */
[----:B------:R-:W-:-:S03]  /*1c30*/  ULOP3.LUT UR8, UR4, 0x10000, URZ, 0xfc, !UPT ;  /* 0x0001000004087892 */ /* 0x000fc6000f8efc3f */
[----:B------:R-:W-:Y:S01]  /*1c40*/  UMOV UR4, UR9 ;  /* 0x0000000900047c82 */ /* 0x000fe20008000000 */
[----:B------:R-:W-:-:S07]  /*1c50*/  ULEA UR10, UR42, UR8, 0xa ;  /* 0x000000082a0a7291 */ /* 0x000fce000f8e503f */
[----:B------:R-:W-:Y:S02]  /*1c60*/  UMOV UR6, UR10 ;  /* 0x0000000a00067c82 */ /* 0x000fe40008000000 */
[----:B------:R-:W-:Y:S01]  /*1c70*/  HGMMA.64x128x16.F32.BF16 R24, gdesc[UR4], RZ, !UPT, gsb0 ;  /* 0x01e00000041879f0 */ /* 0x000fe2000c0018ff */
[----:B------:R-:W-:Y:S02]  /*1c80*/  UIADD3 UR4, UR9, 0x2, URZ ;  /* 0x0000000209047890 */ /* 0x000fe4000fffe03f */
[----:B------:R-:W-:Y:S01]  /*1c90*/  UIADD3 UR6, UR10, 0x2, URZ ;  /* 0x000000020a067890 */ /* 0x000fe2000fffe03f */
[----:B------:R-:W-:Y:S01]  /*1ca0*/  UMOV UR5, 0x40000040 ;  /* 0x4000004000057882 */ /* 0x000fe20000000000 */
[----:B------:R-:W-:Y:S01]  /*1cb0*/  UMOV UR7, 0x40000040 ;  /* 0x4000004000077882 */ /* 0x000fe20000000000 */
[----:B------:R-:W-:Y:S02]  /*1cc0*/  WARPGROUP.DEPBAR.LE gsb0, 0x0 ;  /* 0x00008000000079c5 */ /* 0x000fe40000010000 */
[----:B------:R-:W-:-:S06]  /*1cd0*/  WARPGROUP.ARRIVE ;  /* 0x00000000000079c5 */ /* 0x000fcc0000000000 */
[----:B------:R-:W-:Y:S01]  /*1ce0*/  HGMMA.64x128x16.F32.BF16 R24, gdesc[UR4], R24, gsb0 ;  /* 0x01e00000041879f0 */ /* 0x000fe20008001818 */
        /* <DEDUP_REMOVED lines=13> */
[----:B------:R-:W-:Y:S03]  /*1dc0*/  HGMMA.64x128x16.F32.BF16 R24, gdesc[UR4], R24, gsb0 ;  /* 0x01e00000041879f0 */ /* 0x000fe60008001818 */
[----:B------:R-:W-:Y:S02]  /*1dd0*/  WARPGROUP.DEPBAR.LE gsb0, 0x0 ;  /* 0x00008000000079c5 */ /* 0x000fe40000010000 */
[----:B------:R-:W-:Y:S05]  /*1de0*/  @!P2 BRA `(.L_x_27) ;  /* 0x000000040014a947 */ /* 0x000fea0003800000 */
[----:B------:R-:W-:Y:S01]  /*1df0*/  UIADD3 UR4, UR42, 0x1, URZ ;  /* 0x000000012a047890 */ /* 0x000fe2000fffe03f */
[----:B--23--:R-:W-:Y:S02]  /*1e00*/  IMAD.U32 R0, RZ, RZ, UR48 ;  /* 0x00000030ff007e24 */ /* 0x00cfe4000f8e00ff */
[----:B------:R-:W-:Y:S01]  /*1e10*/  IMAD.U32 R3, RZ, RZ, UR42 ;  /* 0x0000002aff037e24 */ /* 0x000fe2000f8e00ff */
[----:B------:R-:W-:-:S04]  /*1e20*/  UISETP.NE.AND UP0, UPT, UR4, 0x6, UPT ;  /* 0x000000060400788c */ /* 0x000fc8000bf05270 */
[----:B------:R-:W-:Y:S02]  /*1e30*/  USEL UR5, URZ, 0x1, UP0 ;  /* 0x000000013f057887 */ /* 0x000fe40008000000 */
[----:B------:R-:W-:Y:S02]  /*1e40*/  USEL UR9, UR4, URZ, UP0 ;  /* 0x0000003f04097287 */ /* 0x000fe40008000000 */
[----:B------:R-:W-:-:S06]  /*1e50*/  ULOP3.LUT UR5, UR41, UR5, URZ, 0x3c, !UPT ;  /* 0x0000000529057292 */ /* 0x000fcc000f8e3c3f */
[----:B------:R-:W-:-:S07]  /*1e60*/  IMAD.U32 R6, RZ, RZ, UR5 ;  /* 0x00000005ff067e24 */ /* 0x000fce000f8e00ff */
.L_x_34:
[----:B------:R-:W-:Y:S05]  /*1e70*/  @!P0 BRA `(.L_x_28) ;  /* 0x0000000000048947 */ /* 0x000fea0003800000 */
[----:B-1----:R-:W-:Y:S01]  /*1e80*/  BPT.TRAP 0x1 ;  /* 0x000000040000795c */ /* 0x002fe20000300000 */
.L_x_28:
[----:B------:R-:W-:Y:S01]  /*1e90*/  ULEA UR4, UR9, UR50, 0x3 ;  /* 0x0000003209047291 */ /* 0x000fe2000f8e183f */
[----:B------:R-:W-:-:S08]  /*1ea0*/  SHF.L.U32 R4, R6, 0x1f, RZ ;  /* 0x0000001f06047819 */ /* 0x000fd000000006ff */
[----:B------:R2:W3:Y:S01]  /*1eb0*/  SYNCS.PHASECHK.TRANS64.TRYWAIT P1, [UR4], R4 ;  /* 0x00000004ff0075a7 */ /* 0x0004e20008020144 */
[----:B------:R-:W-:Y:S05]  /*1ec0*/  @!P0 BRA `(.L_x_29) ;  /* 0x0000000000048947 */ /* 0x000fea0003800000 */
[----:B-1----:R-:W-:Y:S01]  /*1ed0*/  BPT.TRAP 0x1 ;  /* 0x000000040000795c */ /* 0x002fe20000300000 */
.L_x_29:
[----:B---3--:R-:W-:Y:S05]  /*1ee0*/  @P1 BRA `(.L_x_30) ;  /* 0x0000000000081947 */ /* 0x008fea0003800000 */
[----:B------:R-:W3:Y:S02]  /*1ef0*/  SYNCS.PHASECHK.TRANS64.TRYWAIT P1, [UR4], R4 ;  /* 0x00000004ff0075a7 */ /* 0x000ee40008020144 */
[----:B---3--:R-:W-:Y:S05]  /*1f00*/  @!P1 BRA `(.L_x_31) ;  /* 0x0000005800889947 */ /* 0x008fea0003800000 */
.L_x_30:
[----:B------:R-:W-:Y:S01]  /*1f10*/  ULEA UR10, UR9, UR44, 0xa ;  /* 0x0000002c090a7291 */ /* 0x000fe2000f8e503f */
[----:B------:R-:W-:Y:S01]  /*1f20*/  WARPGROUP.ARRIVE ;  /* 0x00000000000079c5 */ /* 0x000fe20000000000 */
[----:B------:R-:W-:Y:S01]  /*1f30*/  ULEA UR11, UR9, UR8, 0xa ;  /* 0x00000008090b7291 */ /* 0x000fe2000f8e503f */
[----:B------:R-:W-:Y:S01]  /*1f40*/  UMOV UR5, 0x40000040 ;  /* 0x4000004000057882 */ /* 0x000fe20000000000 */
[----:B------:R-:W-:-:S03]  /*1f50*/  UMOV UR7, 0x40000040 ;  /* 0x4000004000077882 */ /* 0x000fc60000000000 */
[----:B------:R-:W-:Y:S02]  /*1f60*/  UMOV UR4, UR10 ;  /* 0x0000000a00047c82 */ /* 0x000fe40008000000 */
[----:B------:R-:W-:Y:S02]  /*1f70*/  UMOV UR6, UR11 ;  /* 0x0000000b00067c82 */ /* 0x000fe40008000000 */
[----:B------:R-:W-:Y:S01]  /*1f80*/  HGMMA.64x128x16.F32.BF16 R24, gdesc[UR4], R24, gsb0 ;  /* 0x01e00000041879f0 */ /* 0x000fe20008001818 */
[----:B------:R-:W-:Y:S02]  /*1f90*/  UIADD3 UR4, UR10, 0x2, URZ ;  /* 0x000000020a047890 */ /* 0x000fe4000fffe03f */
[----:B------:R-:W-:Y:S01]  /*1fa0*/  UIADD3 UR6, UR11, 0x2, URZ ;  /* 0x000000020b067890 */ /* 0x000fe2000fffe03f */
[----:B------:R-:W-:Y:S01]  /*1fb0*/  UMOV UR5, 0x40000040 ;  /* 0x4000004000057882 */ /* 0x000fe20000000000 */
[----:B------:R-:W-:Y:S01]  /*1fc0*/  UMOV UR7, 0x40000040 ;  /* 0x4000004000077882 */ /* 0x000fe20000000000 */
[----:B------:R-:W-:-:S02]  /*1fd0*/  WARPGROUP.DEPBAR.LE gsb0, 0x0 ;  /* 0x00008000000079c5 */ /* 0x000fc40000010000 */
        /* <DEDUP_REMOVED lines=18> */
[----:B-1----:R-:W-:Y:S01]  /*2100*/  BPT.TRAP 0x1 ;  /* 0x000000040000795c */ /* 0x002fe20000300000 */
.L_x_32:
[----:B------:R-:W-:-:S13]  /*2110*/  ISETP.NE.AND P1, PT, R89, RZ, PT ;  /* 0x000000ff5900720c */ /* 0x000fda0003f25270 */
[----:B--23--:R-:W-:-:S05]  /*2120*/  @P1 LEA R4, R3, UR50, 0x3 ;  /* 0x0000003203041c11 */ /* 0x00cfca000f8e18ff */
[----:B------:R-:W-:-:S05]  /*2130*/  @P1 VIADD R5, R4, 0x30 ;  /* 0x0000003004051836 */ /* 0x000fca0000000000 */
[----:B------:R-:W-:-:S04]  /*2140*/  @P1 PRMT R5, R88, 0x654, R5 ;  /* 0x0000065458051816 */ /* 0x000fc80000000005 */
[----:B------:R2:W-:Y:S01]  /*2150*/  @P1 SYNCS.ARRIVE.TRANS64.RED.A1T0 RZ, [R5+URZ], RZ ;  /* 0x000000ff05ff19a7 */ /* 0x0005e2000810043f */
[----:B------:R-:W-:-:S13]  /*2160*/  ISETP.GT.U32.AND P1, PT, R19, 0x1, PT ;  /* 0x000000011300780c */ /* 0x000fda0003f24070 */
[----:B--2---:R-:W-:Y:S05]  /*2170*/  @P1 BRA `(.L_x_33) ;  /* 0x0000000000041947 */ /* 0x004fea0003800000 */
[----:B-1----:R-:W-:Y:S01]  /*2180*/  BPT.TRAP 0x1 ;  /* 0x000000040000795c */ /* 0x002fe20000300000 */
.L_x_33:
[----:B------:R-:W-:Y:S01]  /*2190*/  UIADD3 UR9, UR9, 0x1, URZ ;  /* 0x0000000109097890 */ /* 0x000fe2000fffe03f */
[C---:B------:R-:W-:Y:S01]  /*21a0*/  ISETP.GT.AND P2, PT, R0.reuse, 0x1, PT ;  /* 0x000000010000780c */ /* 0x040fe20003f44270 */
[----:B------:R-:W-:Y:S02]  /*21b0*/  VIADD R3, R3, 0x1 ;  /* 0x0000000103037836 */ /* 0x000fe40000000000 */
[----:B------:R-:W-:Y:S01]  /*21c0*/  UISETP.NE.AND UP0, UPT, UR9, 0x6, UPT ;  /* 0x000000060900788c */ /* 0x000fe2000bf05270 */
[----:B------:R-:W-:Y:S02]  /*21d0*/  VIADD R0, R0, 0xffffffff ;  /* 0xffffffff00007836 */ /* 0x000fe40000000000 */
[C---:B------:R-:W-:Y:S01]  /*21e0*/  ISETP.NE.AND P1, PT, R3.reuse, 0x6, PT ;  /* 0x000000060300780c */ /* 0x040fe20003f25270 */
[----:B------:R-:W-:Y:S02]  /*21f0*/  USEL UR4, URZ, 0x1, UP0 ;  /* 0x000000013f047887 */ /* 0x000fe40008000000 */
[----:B------:R-:W-:Y:S01]  /*2200*/  USEL UR9, UR9, URZ, UP0 ;  /* 0x0000003f09097287 */ /* 0x000fe20008000000 */
[----:B------:R-:W-:-:S03]  /*2210*/  SEL R3, R3, RZ, P1 ;  /* 0x000000ff03037207 */ /* 0x000fc60000800000 */
[----:B------:R-:W-:Y:S01]  /*2220*/  LOP3.LUT R6, R6, UR4, RZ, 0x3c, !PT ;  /* 0x0000000406067c12 */ /* 0x000fe2000f8e3cff */
[----:B------:R-:W-:Y:S07]  /*2230*/  @P2 BRA `(.L_x_34) ;  /* 0xfffffffc000c2947 */ /* 0x000fee000383ffff */
.L_x_27:
[----:B--23--:R-:W2:Y:S02]  /*2240*/  LDC R0, c[0x0][0x28c] ;  /* 0x0000a300ff007b82 */ /* 0x00cea40000000800 */
[----:B--2---:R-:W-:-:S13]  /*2250*/  ISETP.GE.AND P1, PT, R0, 0x1, PT ;  /* 0x000000010000780c */ /* 0x004fda0003f26270 */
[----:B------:R-:W-:Y:S05]  /*2260*/  @!P1 BRA `(.L_x_35) ;  /* 0x0000000000449947 */ /* 0x000fea0003800000 */
[----:B------:R-:W-:Y:S05]  /*2270*/  @!P0 BRA `(.L_x_36) ;  /* 0x0000000000048947 */ /* 0x000fea0003800000 */
[----:B-1----:R-:W-:Y:S01]  /*2280*/  BPT.TRAP 0x1 ;  /* 0x000000040000795c */ /* 0x002fe20000300000 */
.L_x_36:
[----:B------:R-:W-:-:S13]  /*2290*/  ISETP.NE.AND P0, PT, R89, RZ, PT ;  /* 0x000000ff5900720c */ /* 0x000fda0003f05270 */
[----:B------:R-:W-:-:S05]  /*22a0*/  VOTEU.ANY UP0, P0 ;  /* 0x00000000003f7886 */ /* 0x000fca0000000100 */
[----:B------:R-:W-:-:S06]  /*22b0*/  @UP0 UIADD3 UR4, UR48, UR42, URZ ;  /* 0x0000002a30040290 */ /* 0x000fcc000fffe03f */
[----:B------:R-:W-:Y:S02]  /*22c0*/  IMAD.U32 R4, RZ, RZ, UR4 ;  /* 0x00000004ff047e24 */ /* 0x000fe4000f8e00ff */
[----:B------:R-:W-:Y:S02]  /*22d0*/  IMAD.U32 R3, RZ, RZ, UR4 ;  /* 0x00000004ff037e24 */ /* 0x000fe4000f8e00ff */
[----:B------:R-:W-:-:S05]  /*22e0*/  @P0 IMAD.WIDE.U32 R4, R4, -0x55555555, RZ ;  /* 0xaaaaaaab04040825 */ /* 0x000fca00078e00ff */
[----:B------:R-:W-:-:S05]  /*22f0*/  @P0 SHF.R.U32.HI R0, RZ, 0x2, R5 ;  /* 0x00000002ff000819 */ /* 0x000fca0000011605 */
[----:B------:R-:W-:-:S05]  /*2300*/  @P0 IMAD R0, R0, -0x6, R3 ;  /* 0xfffffffa00000824 */ /* 0x000fca00078e0203 */
[----:B------:R-:W-:-:S05]  /*2310*/  @P0 LEA R0, R0, UR50, 0x3 ;  /* 0x0000003200000c11 */ /* 0x000fca000f8e18ff */
[----:B------:R-:W-:-:S05]  /*2320*/  @P0 VIADD R3, R0, 0x30 ;  /* 0x0000003000030836 */ /* 0x000fca0000000000 */
[----:B------:R-:W-:-:S04]  /*2330*/  @P0 PRMT R3, R88, 0x654, R3 ;  /* 0x0000065458030816 */ /* 0x000fc80000000003 */
[----:B------:R2:W-:Y:S01]  /*2340*/  @P0 SYNCS.ARRIVE.TRANS64.RED.A1T0 RZ, [R3+URZ], RZ ;  /* 0x000000ff03ff09a7 */ /* 0x0005e2000810043f */
[----:B------:R-:W-:-:S13]  /*2350*/  ISETP.GT.U32.AND P0, PT, R19, 0x1, PT ;  /* 0x000000011300780c */ /* 0x000fda0003f04070 */
[----:B--2---:R-:W-:Y:S05]  /*2360*/  @P0 BRA `(.L_x_35) ;  /* 0x0000000000040947 */ /* 0x004fea0003800000 */
[----:B-1----:R-:W-:Y:S01]  /*2370*/  BPT.TRAP 0x1 ;  /* 0x000000040000795c */ /* 0x002fe20000300000 */
.L_x_35:
[----:B------:R-:W-:Y:S01]  /*2380*/  UIADD3 UR6, UR50, 0x200, URZ ;  /* 0x0000020032067890 */ /* 0x000fe2000fffe03f */
[----:B------:R-:W-:Y:S01]  /*2390*/  R2UR UR46, R22 ;  /* 0x00000000162e72ca */ /* 0x000fe200000e0000 */
[----:B------:R-:W-:Y:S01]  /*23a0*/  UIADD3 UR42, UR43, UR42, URZ ;  /* 0x0000002a2b2a7290 */ /* 0x000fe2000fffe03f */
[----:B------:R-:W-:Y:S01]  /*23b0*/  R2UR UR45, R23 ;  /* 0x00000000172d72ca */ /* 0x000fe200000e0000 */
[----:B------:R-:W-:Y:S02]  /*23c0*/  UISETP.GE.U32.AND UP1, UPT, UR43, 0x6, UPT ;  /* 0x000000062b00788c */ /* 0x000fe4000bf26070 */
[----:B------:R-:W-:Y:S02]  /*23d0*/  ULOP3.LUT UP2, URZ, UR6, 0x1bf, URZ, 0xc0, !UPT ;  /* 0x000001bf063f7892 */ /* 0x000fe4000f84c03f */
[----:B------:R-:W-:-:S04]  /*23e0*/  UISETP.GT.U32.AND UP0, UPT, UR42, 0x5, UPT ;  /* 0x000000052a00788c */ /* 0x000fc8000bf04070 */
[----:B------:R-:W-:Y:S01]  /*23f0*/  UISETP.LT.U32.AND UP0, UPT, UR43, 0x6, UP0 ;  /* 0x000000062b00788c */ /* 0x000fe20008701070 */
[----:B------:R-:W-:Y:S01]  /*2400*/  PLOP3.LUT P0, PT, PT, PT, UP2, 0x80, 0x0 ;  /* 0x000000000000781c */ /* 0x000fe20003f0f028 */
[----:B------:R-:W-:Y:S02]  /*2410*/  USHF.L.U32 UR46, UR46, 0x7, URZ ;  /* 0x000000072e2e7899 */ /* 0x000fe4000800063f */
[----:B------:R-:W-:Y:S02]  /*2420*/  @UP1 UIMAD.WIDE.U32 UR4, UR42, -0x55555555, URZ ;  /* 0xaaaaaaab2a0418a5 */ /* 0x000fe4000f8e003f */
[----:B------:R-:W-:Y:S02]  /*2430*/  USEL UR6, URZ, 0x1, !UP0 ;  /* 0x000000013f067887 */ /* 0x000fe4000c000000 */
[----:B------:R-:W-:Y:S02]  /*2440*/  @UP1 USHF.R.U32.HI UR4, URZ, 0x2, UR5 ;  /* 0x000000023f041899 */ /* 0x000fe40008011605 */
[----:B------:R-:W-:-:S02]  /*2450*/  ULOP3.LUT UR41, UR41, UR6, URZ, 0x3c, !UPT ;  /* 0x0000000629297292 */ /* 0x000fc4000f8e3c3f */
[----:B------:R-:W-:Y:S02]  /*2460*/  USHF.L.U32 UR45, UR45, 0x7, URZ ;  /* 0x000000072d2d7899 */ /* 0x000fe4000800063f */
[----:B------:R-:W-:Y:S01]  /*2470*/  @UP1 ULOP3.LUT UR41, UR41, 0x1, UR4, 0x78, !UPT ;  /* 0x0000000129291892 */ /* 0x000fe2000f8e7804 */
[----:B------:R-:W-:Y:S11]  /*2480*/  @!P0 BRA `(.L_x_37) ;  /* 0x00000000007c8947 */ /* 0x000ff60003800000 */
        /* <DEDUP_REMOVED lines=16> */
.L_x_38:
[----:B------:R-:W1:Y:S01]  /*2590*/  LDC.64 R22, c[0x4][R22] ;  /* 0x0100000016167b82 */ /* 0x000e620000000a00 */
[----:B------:R-:W-:Y:S01]  /*25a0*/  ULDC.64 UR4, c[0x4][0x80] ;  /* 0x0100200000047ab9 */ /* 0x000fe20000000a00 */
[----:B------:R-:W-:Y:S01]  /*25b0*/  ULDC.64 UR6, c[0x4][0x10] ;  /* 0x0100040000067ab9 */ /* 0x000fe20000000a00 */
[----:B------:R-:W-:Y:S02]  /*25c0*/  IMAD.U32 R4, RZ, RZ, UR4 ;  /* 0x00000004ff047e24 */ /* 0x000fe4000f8e00ff */
        /* <DEDUP_REMOVED lines=8> */
[----:B------:R-:W-:-:S07]  /*2650*/  IMAD.MOV.U32 R13, RZ, RZ, RZ ;  /* 0x000000ffff0d7224 */ /* 0x000fce00078e00ff */
[----:B------:R-:W-:-:S07]  /*2660*/  LEPC R20, `(.L_x_37) ;  /* 0x000000001014794e */ /* 0x000fce0000000000 */
[----:B-1----:R-:W-:Y:S05]  /*2670*/  CALL.ABS.NOINC R22 ;  /* 0x0000000016007343 */ /* 0x002fea0003c00000 */
.L_x_37:
[----:B------:R-:W-:Y:S02]  /*2680*/  ULDC.64 UR4, c[0x0][0x590] ;  /* 0x0001640000047ab9 */ /* 0x000fe40000000a00 */
[----:B------:R-:W-:Y:S02]  /*2690*/  IMAD.U32 R107, RZ, RZ, UR4 ;  /* 0x00000004ff6b7e24 */ /* 0x000fe4000f8e00ff */
[----:B------:R-:W-:-:S03]  /*26a0*/  IMAD.U32 R109, RZ, RZ, UR5 ;  /* 0x00000005ff6d7e24 */ /* 0x000fc6000f8e00ff */
[----:B------:R-:W-:-:S04]  /*26b0*/  ISETP.NE.U32.AND P0, PT, R107, RZ, PT ;  /* 0x000000ff6b00720c */ /* 0x000fc80003f05070 */
[----:B------:R-:W-:-:S13]  /*26c0*/  ISETP.NE.AND.EX P0, PT, R109, RZ, PT, P0 ;  /* 0x000000ff6d00720c */ /* 0x000fda0003f05300 */
[----:B------:R-:W-:Y:S05]  /*26d0*/  @!P0 BRA `(.L_x_39) ;  /* 0x0000000000348947 */ /* 0x000fea0003800000 */
[----:B------:R-:W-:Y:S02]  /*26e0*/  ULDC.64 UR4, c[0x0][0x588] ;  /* 0x0001620000047ab9 */ /* 0x000fe40000000a00 */
[----:B------:R-:W-:-:S04]  /*26f0*/  ISETP.NE.U32.AND P1, PT, RZ, UR4, PT ;  /* 0x00000004ff007c0c */ /* 0x000fc8000bf25070 */
[----:B------:R-:W-:-:S13]  /*2700*/  ISETP.NE.AND.EX P1, PT, RZ, UR5, PT, P1 ;  /* 0x00000005ff007c0c */ /* 0x000fda000bf25310 */
[----:B------:R-:W-:Y:S05]  /*2710*/  @!P1 BRA `(.L_x_40) ;  /* 0x0000000000189947 */ /* 0x000fea0003800000 */
[----:B------:R-:W2:Y:S01]  /*2720*/  LDC.64 R4, c[0x0][0x588] ;  /* 0x00016200ff047b82 */ /* 0x000ea20000000a00 */
[----:B------:R-:W-:-:S04]  /*2730*/  IMAD R3, R107, UR47, RZ ;  /* 0x0000002f6b037c24 */ /* 0x000fc8000f8e02ff */
[----:B--2---:R-:W-:-:S05]  /*2740*/  IMAD.WIDE R4, R3, 0x4, R4 ;  /* 0x0000000403047825 */ /* 0x004fca00078e0204 */
[----:B-----5:R2:W5:Y:S01]  /*2750*/  LDG.E R91, desc[UR54][R4.64] ;  /* 0x00000036045b7981 */ /* 0x020562000c1e1900 */
[----:B------:R-:W-:Y:S01]  /*2760*/  IMAD.MOV.U32 R90, RZ, RZ, 0x1 ;  /* 0x00000001ff5a7424 */ /* 0x000fe200078e00ff */
[----:B------:R-:W-:Y:S06]  /*2770*/  BRA `(.L_x_39) ;  /* 0x00000000000c7947 */ /* 0x000fec0003800000 */
.L_x_40:
[----:B------:R-:W-:Y:S01]  /*2780*/  ULDC UR4, c[0x0][0x580] ;  /* 0x0001600000047ab9 */ /* 0x000fe20000000800 */
[----:B------:R-:W-:Y:S02]  /*2790*/  IMAD.MOV.U32 R90, RZ, RZ, 0x1 ;  /* 0x00000001ff5a7424 */ /* 0x000fe400078e00ff */
[----:B-----5:R-:W-:-:S07]  /*27a0*/  IMAD.U32 R91, RZ, RZ, UR4 ;  /* 0x00000004ff5b7e24 */ /* 0x020fce000f8e00ff */
.L_x_39:
[----:B------:R-:W3:Y:S02]  /*27b0*/  LDC.64 R6, c[0x0][0x5b0] ;  /* 0x00016c00ff067b82 */ /* 0x000ee40000000a00 */
[----:B---3--:R-:W-:-:S04]  /*27c0*/  ISETP.NE.U32.AND P1, PT, R6, RZ, PT ;  /* 0x000000ff0600720c */ /* 0x008fc80003f25070 */
[----:B------:R-:W-:-:S13]  /*27d0*/  ISETP.NE.AND.EX P1, PT, R7, RZ, PT, P1 ;  /* 0x000000ff0700720c */ /* 0x000fda0003f25310 */
[----:B------:R-:W-:Y:S05]  /*27e0*/  @!P1 BRA `(.L_x_41) ;  /* 0x00000000002c9947 */ /* 0x000fea0003800000 */
[----:B------:R-:W-:Y:S02]  /*27f0*/  ULDC.64 UR4, c[0x0][0x5a8] ;  /* 0x00016a0000047ab9 */ /* 0x000fe40000000a00 */
[----:B------:R-:W-:-:S04]  /*2800*/  ISETP.NE.U32.AND P1, PT, RZ, UR4, PT ;  /* 0x00000004ff007c0c */ /* 0x000fc8000bf25070 */
[----:B------:R-:W-:-:S13]  /*2810*/  ISETP.NE.AND.EX P1, PT, RZ, UR5, PT, P1 ;  /* 0x00000005ff007c0c */ /* 0x000fda000bf25310 */
[----:B------:R-:W-:Y:S05]  /*2820*/  @!P1 BRA `(.L_x_42) ;  /* 0x0000000000149947 */ /* 0x000fea0003800000 */
[----:B--2---:R-:W2:Y:S01]  /*2830*/  LDC.64 R4, c[0x0][0x5a8] ;  /* 0x00016a00ff047b82 */ /* 0x004ea20000000a00 */
[----:B------:R-:W-:-:S04]  /*2840*/  IMAD R3, R6, UR47, RZ ;  /* 0x0000002f06037c24 */ /* 0x000fc8000f8e02ff */
[----:B--2---:R-:W-:-:S05]  /*2850*/  IMAD.WIDE R4, R3, 0x4, R4 ;  /* 0x0000000403047825 */ /* 0x004fca00078e0204 */
[----:B-----5:R3:W5:Y:S01]  /*2860*/  LDG.E R92, desc[UR54][R4.64] ;  /* 0x00000036045c7981 */ /* 0x020762000c1e1900 */
[----:B------:R-:W-:Y:S05]  /*2870*/  BRA `(.L_x_41) ;  /* 0x0000000000087947 */ /* 0x000fea0003800000 */
.L_x_42:
[----:B------:R-:W-:Y:S02]  /*2880*/  ULDC UR4, c[0x0][0x5a0] ;  /* 0x0001680000047ab9 */ /* 0x000fe40000000800 */
[----:B-----5:R-:W-:-:S07]  /*2890*/  IMAD.U32 R92, RZ, RZ, UR4 ;  /* 0x00000004ff5c7e24 */ /* 0x020fce000f8e00ff */
.L_x_41:
[----:B------:R-:W-:Y:S01]  /*28a0*/  ULDC.64 UR4, c[0x0][0x588] ;  /* 0x0001620000047ab9 */ /* 0x000fe20000000a00 */
[----:B------:R-:W-:Y:S01]  /*28b0*/  ISETP.NE.U32.AND P1, PT, R107, RZ, PT ;  /* 0x000000ff6b00720c */ /* 0x000fe20003f25070 */
[----:B------:R-:W-:Y:S02]  /*28c0*/  UISETP.NE.U32.AND UP0, UPT, UR4, URZ, UPT ;  /* 0x0000003f0400728c */ /* 0x000fe4000bf05070 */
[----:B------:R-:W-:Y:S01]  /*28d0*/  ISETP.NE.U32.AND P3, PT, RZ, UR4, PT ;  /* 0x00000004ff007c0c */ /* 0x000fe2000bf65070 */
[----:B------:R-:W-:Y:S01]  /*28e0*/  IMAD.MOV.U32 R0, RZ, RZ, 0x1 ;  /* 0x00000001ff007424 */ /* 0x000fe200078e00ff */
[----:B------:R-:W-:Y:S01]  /*28f0*/  ISETP.NE.AND.EX P4, PT, R109, RZ, PT, P1 ;  /* 0x000000ff6d00720c */ /* 0x000fe20003f85310 */
[----:B------:R-:W-:Y:S02]  /*2900*/  UISETP.NE.AND.EX UP0, UPT, UR5, URZ, UPT, UP0 ;  /* 0x0000003f0500728c */ /* 0x000fe4000bf05300 */
[----:B------:R-:W-:-:S04]  /*2910*/  ISETP.NE.AND.EX P3, PT, RZ, UR5, PT, P3 ;  /* 0x00000005ff007c0c */ /* 0x000fc8000bf65330 */
[----:B------:R-:W-:-:S04]  /*2920*/  PLOP3.LUT P2, PT, PT, PT, UP0, 0x80, 0x0 ;  /* 0x000000000000781c */ /* 0x000fc80003f4f008 */
[----:B------:R-:W-:-:S05]  /*2930*/  PLOP3.LUT P2, PT, P2, PT, PT, 0x8, 0x0 ;  /* 0x000000000000781c */ /* 0x000fca000174e170 */
[----:B------:R-:W-:Y:S08]  /*2940*/  @P3 BRA P4, `(.L_x_43) ;  /* 0x0000000000283947 */ /* 0x000ff00002000000 */
[----:B------:R-:W-:Y:S04]  /*2950*/  BSSY B0, `(.L_x_44) ;  /* 0x0000008000007945 */ /* 0x000fe80003800000 */
[----:B------:R-:W-:Y:S05]  /*2960*/  @!P0 BRA `(.L_x_45) ;  /* 0x0000000000148947 */ /* 0x000fea0003800000 */
[----:B------:R-:W-:Y:S02]  /*2970*/  LOP3.LUT P4, RZ, R90, 0xff, RZ, 0xc0, !PT ;  /* 0x000000ff5aff7812 */ /* 0x000fe4000788c0ff */
[----:B------:R-:W-:-:S11]  /*2980*/  PLOP3.LUT P3, PT, P2, PT, PT, 0x80, 0x0 ;  /* 0x000000000000781c */ /* 0x000fd6000176f070 */
[----:B------:R-:W-:Y:S05]  /*2990*/  @!P4 BRA `(.L_x_46) ;  /* 0x00000000000cc947 */ /* 0x000fea0003800000 */
[----:B-----5:R-:W-:Y:S01]  /*29a0*/  FSETP.EQ.AND P3, PT, R91, RZ, PT ;  /* 0x000000ff5b00720b */ /* 0x020fe20003f62000 */
[----:B------:R-:W-:-:S12]  /*29b0*/  BRA `(.L_x_46) ;  /* 0x0000000000047947 */ /* 0x000fd80003800000 */
.L_x_45:
[----:B-----5:R-:W-:-:S13]  /*29c0*/  FSETP.EQ.AND P3, PT, R91, RZ, PT ;  /* 0x000000ff5b00720b */ /* 0x020fda0003f62000 */
.L_x_46:
[----:B-1----:R-:W-:Y:S05]  /*29d0*/  BSYNC B0 ;  /* 0x0000000000007941 */ /* 0x002fea0003800000 */
.L_x_44:
[----:B------:R-:W-:-:S07]  /*29e0*/  SEL R0, RZ, 0x1, P3 ;  /* 0x00000001ff007807 */ /* 0x000fce0001800000 */
.L_x_43:
[----:B------:R-:W-:Y:S04]  /*29f0*/  BSSY B0, `(.L_x_47) ;  /* 0x0000007000007945 */ /* 0x000fe80003800000 */
[----:B------:R-:W-:Y:S05]  /*2a00*/  @!P0 BRA `(.L_x_48) ;  /* 0x0000000000108947 */ /* 0x000fea0003800000 */
[----:B------:R-:W-:-:S13]  /*2a10*/  LOP3.LUT P0, RZ, R90, 0xff, RZ, 0xc0, !PT ;  /* 0x000000ff5aff7812 */ /* 0x000fda000780c0ff */
[----:B------:R-:W-:Y:S05]  /*2a20*/  @!P0 BRA `(.L_x_49) ;  /* 0x00000000000c8947 */ /* 0x000fea0003800000 */
[----:B-----5:R-:W-:Y:S01]  /*2a30*/  FSETP.EQ.AND P2, PT, R91, RZ, PT ;  /* 0x000000ff5b00720b */ /* 0x020fe20003f42000 */
[----:B------:R-:W-:-:S12]  /*2a40*/  BRA `(.L_x_49) ;  /* 0x0000000000047947 */ /* 0x000fd80003800000 */
.L_x_48:
[----:B-----5:R-:W-:-:S13]  /*2a50*/  FSETP.EQ.AND P2, PT, R91, RZ, PT ;  /* 0x000000ff5b00720b */ /* 0x020fda0003f42000 */
.L_x_49:
[----:B-1----:R-:W-:Y:S05]  /*2a60*/  BSYNC B0 ;  /* 0x0000000000007941 */ /* 0x002fea0003800000 */
.L_x_47:
[----:B------:R-:W-:Y:S01]  /*2a70*/  PRMT R0, R0, 0x9910, RZ ;  /* 0x0000991000007816 */ /* 0x000fe200000000ff */
[----:B------:R-:W-:Y:S01]  /*2a80*/  BSSY B0, `(.L_x_50) ;  /* 0x000001c000007945 */ /* 0x000fe20003800000 */
[----:B------:R-:W-:Y:S01]  /*2a90*/  LOP3.LUT R95, R95, 0x1, RZ, 0x3c, !PT ;  /* 0x000000015f5f7812 */ /* 0x000fe200078e3cff */
[----:B------:R-:W-:Y:S01]  /*2aa0*/  IMAD.MOV.U32 R20, RZ, RZ, RZ ;  /* 0x000000ffff147224 */ /* 0x000fe200078e00ff */
[----:B------:R-:W-:Y:S02]  /*2ab0*/  ISETP.NE.AND P0, PT, R0, RZ, PT ;  /* 0x000000ff0000720c */ /* 0x000fe40003f05270 */
[----:B------:R-:W-:Y:S02]  /*2ac0*/  CS2R R6, SRZ ;  /* 0x0000000000067805 */ /* 0x000fe4000001ff00 */
[----:B--23--:R-:W-:Y:S02]  /*2ad0*/  CS2R R4, SRZ ;  /* 0x0000000000047805 */ /* 0x00cfe4000001ff00 */
[----:B------:R-:W-:-:S02]  /*2ae0*/  CS2R R10, SRZ ;  /* 0x00000000000a7805 */ /* 0x000fc4000001ff00 */
[----:B------:R-:W-:-:S05]  /*2af0*/  CS2R R8, SRZ ;  /* 0x0000000000087805 */ /* 0x000fca000001ff00 */
[----:B------:R-:W-:Y:S05]  /*2b00*/  @!P0 BRA `(.L_x_51) ;  /* 0x00000000004c8947 */ /* 0x000fea0003800000 */
[----:B------:R-:W-:-:S13]  /*2b10*/  ISETP.NE.AND P3, PT, R101, 0x3, PT ;  /* 0x000000036500780c */ /* 0x000fda0003f65270 */
[----:B------:R-:W-:Y:S05]  /*2b20*/  @!P3 BRA `(.L_x_52) ;  /* 0x000000000004b947 */ /* 0x000fea0003800000 */
[----:B------:R-:W-:Y:S01]  /*2b30*/  BPT.TRAP 0x1 ;  /* 0x000000040000795c */ /* 0x000fe20000300000 */
.L_x_52:
[----:B------:R-:W-:Y:S01]  /*2b40*/  SHF.L.U32 R3, R95, 0x1f, RZ ;  /* 0x0000001f5f037819 */ /* 0x000fe200000006ff */
[----:B------:R-:W-:Y:S01]  /*2b50*/  BSSY B1, `(.L_x_53) ;  /* 0x0000005000017945 */ /* 0x000fe20003800000 */
[----:B------:R-:W-:Y:S01]  /*2b60*/  @!P2 LEA R0, R94, UR50, 0x1 ;  /* 0x000000325e00ac11 */ /* 0x000fe2000f8e08ff */
[----:B------:R-:W-:Y:S01]  /*2b70*/  IMAD.MOV.U32 R11, RZ, RZ, RZ ;  /* 0x000000ffff0b7224 */ /* 0x000fe200078e00ff */
[----:B------:R-:W1:Y:S02]  /*2b80*/  SYNCS.PHASECHK.TRANS64.TRYWAIT P3, [UR50+0x60], R3 ;  /* 0x00006003ff0075a7 */ /* 0x000e640008060172 */
[----:B-1----:R-:W-:Y:S05]  /*2b90*/  @!P3 BRA `(.L_x_54) ;  /* 0x0000004c007cb947 */ /* 0x002fea0003800000 */
.L_x_171:
[----:B------:R-:W-:Y:S05]  /*2ba0*/  BSYNC B1 ;  /* 0x0000000000017941 */ /* 0x000fea0003800000 */
.L_x_53:
[----:B------:R-:W-:Y:S01]  /*2bb0*/  IMAD.MOV.U32 R10, RZ, RZ, RZ ;  /* 0x000000ffff0a7224 */ /* 0x000fe200078e00ff */
[----:B------:R-:W-:Y:S01]  /*2bc0*/  CS2R R8, SRZ ;  /* 0x0000000000087805 */ /* 0x000fe2000001ff00 */
[----:B------:R-:W-:Y:S01]  /*2bd0*/  IMAD.MOV.U32 R6, RZ, RZ, RZ ;  /* 0x000000ffff067224 */ /* 0x000fe200078e00ff */
[----:B-1----:R-:W-:Y:S01]  /*2be0*/  CS2R R4, SRZ ;  /* 0x0000000000047805 */ /* 0x002fe2000001ff00 */
[----:B------:R-:W-:Y:S01]  /*2bf0*/  @!P2 IMAD R3, R97, 0x2, R0 ;  /* 0x000000026103a824 */ /* 0x000fe200078e0200 */
[----:B------:R-:W-:Y:S05]  /*2c00*/  @!P2 WARPSYNC.ALL ;  /* 0x000000000000a948 */ /* 0x000fea0003800000 */
[----:B------:R1:W2:Y:S01]  /*2c10*/  @!P2 LDSM.16.M88.4 R8, [R0+0x200] ;  /* 0x000200000008a83b */ /* 0x0002a20000000200 */
[----:B------:R-:W-:-:S03]  /*2c20*/  IMAD.MOV.U32 R20, RZ, RZ, 0x1 ;  /* 0x00000001ff147424 */ /* 0x000fc600078e00ff */
[----:B------:R1:W3:Y:S04]  /*2c30*/  @!P2 LDSM.16.M88.4 R4, [R3+0x200] ;  /* 0x000200000304a83b */ /* 0x0002e80000000200 */
.L_x_51:
[----:B------:R-:W-:Y:S05]  /*2c40*/  BSYNC B0 ;  /* 0x0000000000007941 */ /* 0x000fea0003800000 */
.L_x_50:
[C---:B-12---:R-:W-:Y:S01]  /*2c50*/  IMAD.U32 R0, R8.reuse, 0x10000, RZ ;  /* 0x0001000008007824 */ /* 0x046fe200078e00ff */
[C---:B------:R-:W-:Y:S01]  /*2c60*/  LOP3.LUT R14, R9.reuse, 0xffff0000, RZ, 0xc0, !PT ;  /* 0xffff0000090e7812 */ /* 0x040fe200078ec0ff */
[----:B------:R-:W-:Y:S01]  /*2c70*/  IMAD.U32 R12, R9, 0x10000, RZ ;  /* 0x00010000090c7824 */ /* 0x000fe200078e00ff */
[----:B------:R-:W-:Y:S01]  /*2c80*/  LOP3.LUT R8, R8, 0xffff0000, RZ, 0xc0, !PT ;  /* 0xffff000008087812 */ /* 0x000fe200078ec0ff */
[C---:B------:R-:W-:Y:S01]  /*2c90*/  IMAD.U32 R22, R10.reuse, 0x10000, RZ ;  /* 0x000100000a167824 */ /* 0x040fe200078e00ff */
[----:B------:R-:W-:Y:S01]  /*2ca0*/  LOP3.LUT R10, R10, 0xffff0000, RZ, 0xc0, !PT ;  /* 0xffff00000a0a7812 */ /* 0x000fe200078ec0ff */
[C---:B------:R-:W-:Y:S01]  /*2cb0*/  IMAD.U32 R100, R11.reuse, 0x10000, RZ ;  /* 0x000100000b647824 */ /* 0x040fe200078e00ff */
[----:B------:R-:W-:Y:S01]  /*2cc0*/  LOP3.LUT R102, R11, 0xffff0000, RZ, 0xc0, !PT ;  /* 0xffff00000b667812 */ /* 0x000fe200078ec0ff */
[C---:B-----5:R-:W-:Y:S01]  /*2cd0*/  FMUL R13, R91.reuse, R12 ;  /* 0x0000000c5b0d7220 */ /* 0x060fe20000400000 */
[C---:B------:R-:W-:Y:S01]  /*2ce0*/  FMUL R3, R91.reuse, R0 ;  /* 0x000000005b037220 */ /* 0x040fe20000400000 */
[C---:B------:R-:W-:Y:S01]  /*2cf0*/  FMUL R12, R91.reuse, R14 ;  /* 0x0000000e5b0c7220 */ /* 0x040fe20000400000 */
[C---:B------:R-:W-:Y:S01]  /*2d00*/  FMUL R21, R91.reuse, R22 ;  /* 0x000000165b157220 */ /* 0x040fe20000400000 */
[C---:B------:R-:W-:Y:S01]  /*2d10*/  FMUL R0, R91.reuse, R8 ;  /* 0x000000085b007220 */ /* 0x040fe20000400000 */
[C---:B------:R-:W-:Y:S01]  /*2d20*/  FMUL R22, R91.reuse, R10 ;  /* 0x0000000a5b167220 */ /* 0x040fe20000400000 */
[C---:B------:R-:W-:Y:S01]  /*2d30*/  FMUL R105, R91.reuse, R100 ;  /* 0x000000645b697220 */ /* 0x040fe20000400000 */
[----:B------:R-:W-:Y:S01]  /*2d40*/  FMUL R102, R91, R102 ;  /* 0x000000665b667220 */ /* 0x000fe20000400000 */
[C---:B---3--:R-:W-:Y:S01]  /*2d50*/  IMAD.U32 R108, R5.reuse, 0x10000, RZ ;  /* 0x00010000056c7824 */ /* 0x048fe200078e00ff */
[----:B------:R-:W-:Y:S01]  /*2d60*/  LOP3.LUT R110, R5, 0xffff0000, RZ, 0xc0, !PT ;  /* 0xffff0000056e7812 */ /* 0x000fe200078ec0ff */
[C---:B------:R-:W-:Y:S01]  /*2d70*/  IMAD.U32 R112, R6.reuse, 0x10000, RZ ;  /* 0x0001000006707824 */ /* 0x040fe200078e00ff */
[----:B------:R-:W-:Y:S01]  /*2d80*/  LOP3.LUT R114, R6, 0xffff0000, RZ, 0xc0, !PT ;  /* 0xffff000006727812 */ /* 0x000fe200078ec0ff */
[C---:B------:R-:W-:Y:S01]  /*2d90*/  IMAD.U32 R104, R4.reuse, 0x10000, RZ ;  /* 0x0001000004687824 */ /* 0x040fe200078e00ff */
[----:B------:R-:W-:Y:S01]  /*2da0*/  LOP3.LUT R106, R4, 0xffff0000, RZ, 0xc0, !PT ;  /* 0xffff0000046a7812 */ /* 0x000fe200078ec0ff */
[C---:B------:R-:W-:Y:S01]  /*2db0*/  FFMA R5, R92.reuse, R26, R13 ;  /* 0x0000001a5c057223 */ /* 0x040fe2000000000d */
[C---:B------:R-:W-:Y:S01]  /*2dc0*/  FFMA R6, R92.reuse, R27, R12 ;  /* 0x0000001b5c067223 */ /* 0x040fe2000000000c */
[C---:B------:R-:W-:Y:S01]  /*2dd0*/  FFMA R4, R92.reuse, R24, R3 ;  /* 0x000000185c047223 */ /* 0x040fe20000000003 */
[C---:B------:R-:W-:Y:S01]  /*2de0*/  FFMA R25, R92.reuse, R25, R0 ;  /* 0x000000195c197223 */ /* 0x040fe20000000000 */
[C---:B------:R-:W-:Y:S01]  /*2df0*/  FFMA R28, R92.reuse, R28, R21 ;  /* 0x0000001c5c1c7223 */ /* 0x040fe20000000015 */
[C---:B------:R-:W-:Y:S01]  /*2e00*/  FFMA R29, R92.reuse, R29, R22 ;  /* 0x0000001d5c1d7223 */ /* 0x040fe20000000016 */
[C---:B------:R-:W-:Y:S01]  /*2e10*/  FFMA R30, R92.reuse, R30, R105 ;  /* 0x0000001e5c1e7223 */ /* 0x040fe20000000069 */
[----:B------:R-:W-:Y:S01]  /*2e20*/  FFMA R31, R92, R31, R102 ;  /* 0x0000001f5c1f7223 */ /* 0x000fe20000000066 */
[C---:B------:R-:W-:Y:S01]  /*2e30*/  LOP3.LUT R8, R7.reuse, 0xffff0000, RZ, 0xc0, !PT ;  /* 0xffff000007087812 */ /* 0x040fe200078ec0ff */
[----:B------:R-:W-:Y:S01]  /*2e40*/  IMAD.U32 R116, R7, 0x10000, RZ ;  /* 0x0001000007747824 */ /* 0x000fe200078e00ff */
[----:B------:R-:W-:Y:S01]  /*2e50*/  F2FP.BF16.F32.PACK_AB R5, R6, R5 ;  /* 0x000000050605723e */ /* 0x000fe200000010ff */
[----:B------:R-:W-:Y:S01]  /*2e60*/  FMUL R27, R91, R108 ;  /* 0x0000006c5b1b7220 */ /* 0x000fe20000400000 */
[----:B------:R-:W-:Y:S01]  /*2e70*/  F2FP.BF16.F32.PACK_AB R4, R25, R4 ;  /* 0x000000041904723e */ /* 0x000fe200000010ff */
[----:B------:R-:W-:Y:S01]  /*2e80*/  FMUL R110, R91, R110 ;  /* 0x0000006e5b6e7220 */ /* 0x000fe20000400000 */
[----:B------:R-:W-:Y:S01]  /*2e90*/  F2FP.BF16.F32.PACK_AB R6, R29, R28 ;  /* 0x0000001c1d06723e */ /* 0x000fe200000010ff */
[----:B------:R-:W-:Y:S01]  /*2ea0*/  FMUL R25, R91, R104 ;  /* 0x000000685b197220 */ /* 0x000fe20000400000 */
[----:B------:R-:W-:Y:S01]  /*2eb0*/  F2FP.BF16.F32.PACK_AB R7, R31, R30 ;  /* 0x0000001e1f07723e */ /* 0x000fe200000010ff */
[C---:B------:R-:W-:Y:S01]  /*2ec0*/  FMUL R106, R91.reuse, R106 ;  /* 0x0000006a5b6a7220 */ /* 0x040fe20000400000 */
[C---:B------:R-:W-:Y:S01]  /*2ed0*/  FMUL R29, R91.reuse, R112 ;  /* 0x000000705b1d7220 */ /* 0x040fe20000400000 */
[C---:B------:R-:W-:Y:S01]  /*2ee0*/  FMUL R114, R91.reuse, R114 ;  /* 0x000000725b727220 */ /* 0x040fe20000400000 */
[C---:B------:R-:W-:Y:S01]  /*2ef0*/  FMUL R31, R91.reuse, R116 ;  /* 0x000000745b1f7220 */ /* 0x040fe20000400000 */
[----:B------:R-:W-:Y:S01]  /*2f00*/  FMUL R26, R91, R8 ;  /* 0x000000085b1a7220 */ /* 0x000fe20000400000 */
        /* <DEDUP_REMOVED lines=8> */
[----:B------:R-:W-:Y:S01]  /*2f90*/  LEA R14, R94, UR50, 0x1 ;  /* 0x000000325e0e7c11 */ /* 0x000fe2000f8e08ff */
[----:B------:R-:W-:Y:S05]  /*2fa0*/  WARPSYNC.ALL ;  /* 0x0000000000007948 */ /* 0x000fea0003800000 */
[----:B------:R-:W-:Y:S01]  /*2fb0*/  F2FP.BF16.F32.PACK_AB R9, R10, R9 ;  /* 0x000000090a09723e */ /* 0x000fe200000010ff */
[----:B------:R-:W-:Y:S01]  /*2fc0*/  IMAD R15, R97, 0x2, R14 ;  /* 0x00000002610f7824 */ /* 0x000fe200078e020e */
[----:B------:R-:W-:Y:S01]  /*2fd0*/  F2FP.BF16.F32.PACK_AB R8, R33, R8 ;  /* 0x000000082108723e */ /* 0x000fe200000010ff */
[----:B------:R1:W-:Y:S01]  /*2fe0*/  STSM.16.M88.4 [R14+0x200], R4 ;  /* 0x000200040e007844 */ /* 0x0003e20000000200 */
[----:B------:R-:W-:Y:S01]  /*2ff0*/  F2FP.BF16.F32.PACK_AB R10, R37, R36 ;  /* 0x00000024250a723e */ /* 0x000fe200000010ff */
[----:B------:R-:W-:Y:S01]  /*3000*/  BSSY B0, `(.L_x_55) ;  /* 0x0000012000007945 */ /* 0x000fe20003800000 */
[----:B------:R-:W-:-:S02]  /*3010*/  F2FP.BF16.F32.PACK_AB R11, R24, R11 ;  /* 0x0000000b180b723e */ /* 0x000fc400000010ff */
[----:B------:R-:W-:-:S03]  /*3020*/  ISETP.GT.U32.AND P3, PT, R98, 0x3e, PT ;  /* 0x0000003e6200780c */ /* 0x000fc60003f64070 */
[----:B------:R1:W-:Y:S01]  /*3030*/  STSM.16.M88.4 [R15+0x200], R8 ;  /* 0x000200080f007844 */ /* 0x0003e20000000200 */
[----:B------:R-:W-:Y:S01]  /*3040*/  @!PT LDS RZ, [RZ] ;  /* 0x00000000fffff984 */ /* 0x000fe20000000800 */
[----:B------:R-:W-:Y:S01]  /*3050*/  @!PT LDS RZ, [RZ] ;  /* 0x00000000fffff984 */ /* 0x000fe20000000800 */
[----:B------:R-:W-:Y:S01]  /*3060*/  @!PT LDS RZ, [RZ] ;  /* 0x00000000fffff984 */ /* 0x000fe20000000800 */
[----:B------:R-:W-:Y:S01]  /*3070*/  @!PT LDS RZ, [RZ] ;  /* 0x00000000fffff984 */ /* 0x000fe20000000800 */
[----:B------:R2:W-:Y:S06]  /*3080*/  MEMBAR.ALL.CTA ;  /* 0x0000000000007992 */ /* 0x0005ec0000008000 */
[----:B--2---:R-:W2:Y:S02]  /*3090*/  FENCE.VIEW.ASYNC.S ;  /* 0x00000000000073c6 */ /* 0x004ea40000000000 */
[----:B--2---:R-:W-:Y:S06]  /*30a0*/  BAR.SYNC.DEFER_BLOCKING 0x1, 0x100 ;  /* 0x0044000000007b1d */ /* 0x004fec0000010000 */
[----:B------:R-:W-:Y:S05]  /*30b0*/  @P3 BRA `(.L_x_56) ;  /* 0x0000000000183947 */ /* 0x000fea0003800000 */
[----:B------:R-:W-:Y:S02]  /*30c0*/  UIADD3 UR4, UP0, UR56, 0x4f0, URZ ;  /* 0x000004f038047890 */ /* 0x000fe4000ff1e03f */
[----:B------:R-:W-:Y:S02]  /*30d0*/  UIADD3 UR44, UR50, 0x200, URZ ;  /* 0x00000200322c7890 */ /* 0x000fe4000fffe03f */
[----:B------:R-:W-:-:S09]  /*30e0*/  UIADD3.X UR5, URZ, UR57, URZ, UP0, !UPT ;  /* 0x000000393f057290 */ /* 0x000fd200087fe43f */
[----:B------:R2:W-:Y:S01]  /*30f0*/  UTMASTG.3D [UR44], [UR4] ;  /* 0x0000002c040073b5 */ /* 0x0005e20008010000 */
[----:B------:R0:W-:Y:S01]  /*3100*/  UTMACMDFLUSH ;  /* 0x00000000000079b7 */ /* 0x0001e20000000000 */
[----:B--2---:R-:W-:-:S04]  /*3110*/  DEPBAR.LE SB0, 0x1 ;  /* 0x000080400000791a */ /* 0x004fc80000000000 */
.L_x_56:
[----:B------:R-:W-:Y:S05]  /*3120*/  BSYNC B0 ;  /* 0x0000000000007941 */ /* 0x000fea0003800000 */
.L_x_55:
[----:B------:R-:W-:Y:S01]  /*3130*/  BAR.SYNC.DEFER_BLOCKING 0x1, 0x100 ;  /* 0x0044000000007b1d */ /* 0x000fe20000010000 */
[----:B------:R-:W-:Y:S01]  /*3140*/  ISETP.NE.AND P4, PT, RZ, UR40, PT ;  /* 0x00000028ff007c0c */ /* 0x000fe2000bf85270 */
[----:B------:R-:W-:-:S12]  /*3150*/  VIADD R23, R14, 0x200 ;  /* 0x000002000e177836 */ /* 0x000fd80000000000 */
[----:B------:R-:W-:Y:S05]  /*3160*/  @!P4 BRA `(.L_x_57) ;  /* 0x000000000034c947 */ /* 0x000fea0003800000 */
[----:B------:R-:W-:Y:S04]  /*3170*/  BSSY B0, `(.L_x_58) ;  /* 0x0000009000007945 */ /* 0x000fe80003800000 */
[----:B------:R-:W-:Y:S05]  /*3180*/  @!P0 BRA `(.L_x_59) ;  /* 0x00000000001c8947 */ /* 0x000fea0003800000 */
[----:B------:R-:W-:-:S13]  /*3190*/  ISETP.NE.AND P4, PT, R101, 0x3, PT ;  /* 0x000000036500780c */ /* 0x000fda0003f85270 */
[----:B------:R-:W-:Y:S05]  /*31a0*/  @!P4 BRA `(.L_x_60) ;  /* 0x000000000004c947 */ /* 0x000fea0003800000 */
[----:B------:R-:W-:Y:S01]  /*31b0*/  BPT.TRAP 0x1 ;  /* 0x000000040000795c */ /* 0x000fe20000300000 */
.L_x_60:
[----:B------:R-:W-:-:S04]  /*31c0*/  ULEA UR4, UR39, UR50, 0x3 ;  /* 0x0000003227047291 */ /* 0x000fc8000f8e183f */
[----:B------:R-:W-:-:S04]  /*31d0*/  UIADD3 UR4, UR4, 0x80, URZ ;  /* 0x0000008004047890 */ /* 0x000fc8000fffe03f */
[----:B------:R-:W-:-:S09]  /*31e0*/  UPRMT UR4, UR49, 0x654, UR4 ;  /* 0x0000065431047896 */ /* 0x000fd20008000004 */
[----:B------:R-:W-:Y:S03]  /*31f0*/  SYNCS.ARRIVE.TRANS64.RED.A1T0 RZ, [UR4], RZ ;  /* 0x000000ffffff79a7 */ /* 0x000fe60008100404 */
.L_x_59:
[----:B------:R-:W-:Y:S05]  /*3200*/  BSYNC B0 ;  /* 0x0000000000007941 */ /* 0x000fea0003800000 */
.L_x_58:
[----:B------:R-:W-:-:S04]  /*3210*/  UIADD3 UR39, UR39, 0x1, URZ ;  /* 0x0000000127277890 */ /* 0x000fc8000fffe03f */
[----:B------:R-:W-:-:S04]  /*3220*/  UISETP.NE.AND UP0, UPT, UR39, 0x4, UPT ;  /* 0x000000042700788c */ /* 0x000fc8000bf05270 */
[----:B------:R-:W-:-:S12]  /*3230*/  USEL UR39, UR39, URZ, UP0 ;  /* 0x0000003f27277287 */ /* 0x000fd80008000000 */
.L_x_57:
[----:B------:R-:W-:Y:S04]  /*3240*/  BSSY B0, `(.L_x_61) ;  /* 0x0000032000007945 */ /* 0x000fe80003800000 */
[----:B------:R-:W-:Y:S05]  /*3250*/  @!P0 BRA `(.L_x_62) ;  /* 0x0000000000c08947 */ /* 0x000fea0003800000 */
[----:B------:R-:W-:-:S13]  /*3260*/  ISETP.NE.AND P4, PT, R101, 0x3, PT ;  /* 0x000000036500780c */ /* 0x000fda0003f85270 */
[----:B------:R-:W-:Y:S05]  /*3270*/  @!P4 BRA `(.L_x_63) ;  /* 0x000000000004c947 */ /* 0x000fea0003800000 */
[----:B------:R-:W-:Y:S01]  /*3280*/  BPT.TRAP 0x1 ;  /* 0x000000040000795c */ /* 0x000fe20000300000 */
.L_x_63:
[----:B-1----:R-:W-:Y:S01]  /*3290*/  LEA R4, R20, UR50, 0x3 ;  /* 0x0000003214047c11 */ /* 0x002fe2000f8e18ff */
[----:B------:R-:W-:Y:S01]  /*32a0*/  BSSY B1, `(.L_x_64) ;  /* 0x0000004000017945 */ /* 0x000fe20003800000 */
[----:B------:R-:W-:-:S04]  /*32b0*/  SHF.L.U32 R5, R95, 0x1f, RZ ;  /* 0x0000001f5f057819 */ /* 0x000fc800000006ff */
[----:B------:R-:W1:Y:S02]  /*32c0*/  SYNCS.PHASECHK.TRANS64.TRYWAIT P4, [R4+URZ+0x60], R5 ;  /* 0x00006005040075a7 */ /* 0x000e64000808017f */
[----:B-1----:R-:W-:Y:S05]  /*32d0*/  @!P4 BRA `(.L_x_65) ;  /* 0x0000004400c4c947 */ /* 0x002fea0003800000 */
.L_x_172:
[----:B------:R-:W-:Y:S05]  /*32e0*/  BSYNC B1 ;  /* 0x0000000000017941 */ /* 0x000fea0003800000 */
.L_x_64:
[----:B------:R-:W-:Y:S05]  /*32f0*/  @P2 BRA `(.L_x_66) ;  /* 0x0000000000942947 */ /* 0x000fea0003800000 */
[----:B------:R-:W-:Y:S01]  /*3300*/  IMAD R0, R20, 0x2000, R23 ;  /* 0x0000200014007824 */ /* 0x000fe200078e0217 */
[----:B------:R-:W-:Y:S05]  /*3310*/  WARPSYNC.ALL ;  /* 0x0000000000007948 */ /* 0x000fea0003800000 */
[----:B------:R-:W-:Y:S01]  /*3320*/  IMAD R3, R97, 0x2, R0 ;  /* 0x0000000261037824 */ /* 0x000fe200078e0200 */
[----:B-1----:R-:W1:Y:S04]  /*3330*/  LDSM.16.M88.4 R4, [R0] ;  /* 0x000000000004783b */ /* 0x002e680000000200 */
[----:B------:R-:W2:Y:S01]  /*3340*/  LDSM.16.M88.4 R28, [R3] ;  /* 0x00000000031c783b */ /* 0x000ea20000000200 */
[C---:B-1----:R-:W-:Y:S01]  /*3350*/  IMAD.U32 R8, R4.reuse, 0x10000, RZ ;  /* 0x0001000004087824 */ /* 0x042fe200078e00ff */
[----:B------:R-:W-:Y:S01]  /*3360*/  LOP3.LUT R4, R4, 0xffff0000, RZ, 0xc0, !PT ;  /* 0xffff000004047812 */ /* 0x000fe200078ec0ff */
[----:B------:R-:W-:Y:S01]  /*3370*/  IMAD.U32 R22, R6, 0x10000, RZ ;  /* 0x0001000006167824 */ /* 0x000fe200078e00ff */
[----:B------:R-:W-:Y:S01]  /*3380*/  LOP3.LUT R12, R5, 0xffff0000, RZ, 0xc0, !PT ;  /* 0xffff0000050c7812 */ /* 0x000fe200078ec0ff */
[----:B--2---:R-:W-:Y:S01]  /*3390*/  IMAD.U32 R26, R28, 0x10000, RZ ;  /* 0x000100001c1a7824 */ /* 0x004fe200078e00ff */
[----:B------:R-:W-:Y:S01]  /*33a0*/  LOP3.LUT R6, R6, 0xffff0000, RZ, 0xc0, !PT ;  /* 0xffff000006067812 */ /* 0x000fe200078ec0ff */
[----:B------:R-:W-:Y:S01]  /*33b0*/  IMAD.U32 R34, R30, 0x10000, RZ ;  /* 0x000100001e227824 */ /* 0x000fe200078e00ff */
[----:B------:R-:W-:Y:S01]  /*33c0*/  LOP3.LUT R102, R7, 0xffff0000, RZ, 0xc0, !PT ;  /* 0xffff000007667812 */ /* 0x000fe200078ec0ff */
[----:B------:R-:W-:Y:S01]  /*33d0*/  IMAD.U32 R10, R5, 0x10000, RZ ;  /* 0x00010000050a7824 */ /* 0x000fe200078e00ff */
[----:B------:R-:W-:Y:S01]  /*33e0*/  LOP3.LUT R28, R28, 0xffff0000, RZ, 0xc0, !PT ;  /* 0xffff00001c1c7812 */ /* 0x000fe200078ec0ff */
[----:B------:R-:W-:Y:S01]  /*33f0*/  IMAD.U32 R24, R7, 0x10000, RZ ;  /* 0x0001000007187824 */ /* 0x000fe200078e00ff */
[C---:B------:R-:W-:Y:S01]  /*3400*/  LOP3.LUT R110, R29.reuse, 0xffff0000, RZ, 0xc0, !PT ;  /* 0xffff00001d6e7812 */ /* 0x040fe200078ec0ff */
[----:B------:R-:W-:Y:S01]  /*3410*/  IMAD.U32 R32, R29, 0x10000, RZ ;  /* 0x000100001d207824 */ /* 0x000fe200078e00ff */
[----:B------:R-:W-:Y:S01]  /*3420*/  LOP3.LUT R30, R30, 0xffff0000, RZ, 0xc0, !PT ;  /* 0xffff00001e1e7812 */ /* 0x000fe200078ec0ff */
[C---:B------:R-:W-:Y:S01]  /*3430*/  IMAD.U32 R36, R31.reuse, 0x10000, RZ ;  /* 0x000100001f247824 */ /* 0x040fe200078e00ff */
[----:B------:R-:W-:Y:S01]  /*3440*/  LOP3.LUT R38, R31, 0xffff0000, RZ, 0xc0, !PT ;  /* 0xffff00001f267812 */ /* 0x000fe200078ec0ff */
[C---:B------:R-:W-:Y:S01]  /*3450*/  FMUL R21, R91.reuse, R22 ;  /* 0x000000165b157220 */ /* 0x040fe20000400000 */
        /* <DEDUP_REMOVED lines=14> */
[----:B------:R-:W-:-:S07]  /*3540*/  FMUL R26, R91, R38 ;  /* 0x000000265b1a7220 */ /* 0x000fce0000400000 */
.L_x_66:
[----:B------:R-:W-:-:S07]  /*3550*/  VIADD R20, R20, 0x1 ;  /* 0x0000000114147836 */ /* 0x000fce0000000000 */
.L_x_62:
[----:B------:R-:W-:Y:S05]  /*3560*/  BSYNC B0 ;  /* 0x0000000000007941 */ /* 0x000fea0003800000 */
.L_x_61:
[C---:B-1----:R-:W-:Y:S01]  /*3570*/  FFMA R5, R92.reuse, R42, R13 ;  /* 0x0000002a5c057223 */ /* 0x042fe2000000000d */
[C---:B------:R-:W-:Y:S01]  /*3580*/  FFMA R6, R92.reuse, R43, R12 ;  /* 0x0000002b5c067223 */ /* 0x040fe2000000000c */
        /* <DEDUP_REMOVED lines=14> */
[----:B------:R-:W-:Y:S01]  /*3670*/  F2FP.BF16.F32.PACK_AB R5, R6, R5 ;  /* 0x000000050605723e */ /* 0x000fe200000010ff */
[----:B------:R-:W-:Y:S05]  /*3680*/  WARPSYNC.ALL ;  /* 0x0000000000007948 */ /* 0x000fea0003800000 */
[----:B------:R-:W-:Y:S01]  /*3690*/  F2FP.BF16.F32.PACK_AB R4, R41, R4 ;  /* 0x000000042904723e */ /* 0x000fe200000010ff */
[----:B------:R-:W-:Y:S01]  /*36a0*/  BSSY B0, `(.L_x_67) ;  /* 0x000001a000007945 */ /* 0x000fe20003800000 */
[----:B------:R-:W-:-:S02]  /*36b0*/  F2FP.BF16.F32.PACK_AB R6, R45, R44 ;  /* 0x0000002c2d06723e */ /* 0x000fc400000010ff */
[----:B------:R-:W-:Y:S02]  /*36c0*/  F2FP.BF16.F32.PACK_AB R7, R8, R7 ;  /* 0x000000070807723e */ /* 0x000fe400000010ff */
[----:B------:R-:W-:Y:S02]  /*36d0*/  F2FP.BF16.F32.PACK_AB R9, R10, R9 ;  /* 0x000000090a09723e */ /* 0x000fe400000010ff */
[----:B------:R-:W-:Y:S01]  /*36e0*/  F2FP.BF16.F32.PACK_AB R8, R49, R48 ;  /* 0x000000303108723e */ /* 0x000fe200000010ff */
[----:B------:R1:W-:Y:S01]  /*36f0*/  STSM.16.M88.4 [R14+0x2200], R4 ;  /* 0x002200040e007844 */ /* 0x0003e20000000200 */
[----:B------:R-:W-:Y:S02]  /*3700*/  F2FP.BF16.F32.PACK_AB R10, R53, R52 ;  /* 0x00000034350a723e */ /* 0x000fe400000010ff */
[----:B------:R-:W-:-:S05]  /*3710*/  F2FP.BF16.F32.PACK_AB R11, R24, R11 ;  /* 0x0000000b180b723e */ /* 0x000fca00000010ff */
        /* <DEDUP_REMOVED lines=11> */
[----:B------:R-:W-:Y:S02]  /*37d0*/  UIADD3 UR4, UR50, 0x2200, URZ ;  /* 0x0000220032047890 */ /* 0x000fe4000fffe03f */
[----:B------:R-:W-:Y:S01]  /*37e0*/  UIADD3.X UR9, URZ, UR57, URZ, UP0, !UPT ;  /* 0x000000393f097290 */ /* 0x000fe200087fe43f */
[----:B------:R-:W-:Y:S01]  /*37f0*/  UMOV UR6, UR46 ;  /* 0x0000002e00067c82 */ /* 0x000fe20008000000 */
[----:B------:R-:W-:-:S07]  /*3800*/  UMOV UR7, UR47 ;  /* 0x0000002f00077c82 */ /* 0x000fce0008000000 */
[----:B------:R2:W-:Y:S01]  /*3810*/  UTMASTG.3D [UR4], [UR8] ;  /* 0x00000004080073b5 */ /* 0x0005e20008010000 */
[----:B------:R0:W-:Y:S01]  /*3820*/  UTMACMDFLUSH ;  /* 0x00000000000079b7 */ /* 0x0001e20000000000 */
[----:B--2---:R-:W-:-:S04]  /*3830*/  DEPBAR.LE SB0, 0x1 ;  /* 0x000080400000791a */ /* 0x004fc80000000000 */
.L_x_68:
[----:B------:R-:W-:Y:S05]  /*3840*/  BSYNC B0 ;  /* 0x0000000000007941 */ /* 0x000fea0003800000 */
.L_x_67:
[----:B------:R-:W-:Y:S06]  /*3850*/  BAR.SYNC.DEFER_BLOCKING 0x1, 0x100 ;  /* 0x0044000000007b1d */ /* 0x000fec0000010000 */
[----:B------:R-:W-:Y:S04]  /*3860*/  BSSY B0, `(.L_x_69) ;  /* 0x0000009000007945 */ /* 0x000fe80003800000 */
[----:B------:R-:W-:Y:S05]  /*3870*/  @!P0 BRA `(.L_x_70) ;  /* 0x00000000001c8947 */ /* 0x000fea0003800000 */
[----:B------:R-:W-:-:S13]  /*3880*/  ISETP.NE.AND P4, PT, R101, 0x3, PT ;  /* 0x000000036500780c */ /* 0x000fda0003f85270 */
[----:B------:R-:W-:Y:S05]  /*3890*/  @!P4 BRA `(.L_x_71) ;  /* 0x000000000004c947 */ /* 0x000fea0003800000 */
[----:B------:R-:W-:Y:S01]  /*38a0*/  BPT.TRAP 0x1 ;  /* 0x000000040000795c */ /* 0x000fe20000300000 */
.L_x_71:
[----:B------:R-:W-:-:S04]  /*38b0*/  ULEA UR4, UR39, UR50, 0x3 ;  /* 0x0000003227047291 */ /* 0x000fc8000f8e183f */
[----:B------:R-:W-:-:S04]  /*38c0*/  UIADD3 UR4, UR4, 0x80, URZ ;  /* 0x0000008004047890 */ /* 0x000fc8000fffe03f */
[----:B------:R-:W-:-:S09]  /*38d0*/  UPRMT UR4, UR49, 0x654, UR4 ;  /* 0x0000065431047896 */ /* 0x000fd20008000004 */
[----:B------:R-:W-:Y:S03]  /*38e0*/  SYNCS.ARRIVE.TRANS64.RED.A1T0 RZ, [UR4], RZ ;  /* 0x000000ffffff79a7 */ /* 0x000fe60008100404 */
.L_x_70:
[----:B------:R-:W-:Y:S05]  /*38f0*/  BSYNC B0 ;  /* 0x0000000000007941 */ /* 0x000fea0003800000 */
.L_x_69:
[----:B------:R-:W-:Y:S01]  /*3900*/  UIADD3 UR39, UR39, 0x1, URZ ;  /* 0x0000000127277890 */ /* 0x000fe2000fffe03f */
[----:B------:R-:W-:Y:S01]  /*3910*/  BSSY B0, `(.L_x_72) ;  /* 0x0000039000007945 */ /* 0x000fe20003800000 */
[----:B-1----:R-:W-:Y:S02]  /*3920*/  IMAD.MOV.U32 R8, RZ, RZ, R95 ;  /* 0x000000ffff087224 */ /* 0x002fe400078e005f */
[----:B------:R-:W-:-:S04]  /*3930*/  UISETP.NE.AND UP0, UPT, UR39, 0x4, UPT ;  /* 0x000000042700788c */ /* 0x000fc8000bf05270 */
[----:B------:R-:W-:Y:S01]  /*3940*/  USEL UR39, UR39, URZ, UP0 ;  /* 0x0000003f27277287 */ /* 0x000fe20008000000 */
[----:B------:R-:W-:Y:S11]  /*3950*/  @!P0 BRA `(.L_x_73) ;  /* 0x0000000000d08947 */ /* 0x000ff60003800000 */
[----:B------:R-:W-:-:S13]  /*3960*/  ISETP.NE.AND P4, PT, R101, 0x3, PT ;  /* 0x000000036500780c */ /* 0x000fda0003f85270 */
[----:B------:R-:W-:Y:S05]  /*3970*/  @!P4 BRA `(.L_x_74) ;  /* 0x000000000004c947 */ /* 0x000fea0003800000 */
[----:B------:R-:W-:Y:S01]  /*3980*/  BPT.TRAP 0x1 ;  /* 0x000000040000795c */ /* 0x000fe20000300000 */
.L_x_74:
[C---:B------:R-:W-:Y:S01]  /*3990*/  LEA R4, R20.reuse, UR50, 0x3 ;  /* 0x0000003214047c11 */ /* 0x040fe2000f8e18ff */
[----:B------:R-:W-:Y:S01]  /*39a0*/  VIADD R9, R20, 0x1 ;  /* 0x0000000114097836 */ /* 0x000fe20000000000 */
[----:B------:R-:W-:Y:S01]  /*39b0*/  SHF.L.U32 R5, R95, 0x1f, RZ ;  /* 0x0000001f5f057819 */ /* 0x000fe200000006ff */
[----:B------:R-:W-:Y:S03]  /*39c0*/  BSSY B1, `(.L_x_75) ;  /* 0x0000005000017945 */ /* 0x000fe60003800000 */
[----:B------:R-:W1:Y:S01]  /*39d0*/  SYNCS.PHASECHK.TRANS64.TRYWAIT P5, [R4+URZ+0x60], R5 ;  /* 0x00006005040075a7 */ /* 0x000e6200080a017f */
[----:B------:R-:W-:-:S04]  /*39e0*/  ISETP.NE.AND P4, PT, R9, 0x4, PT ;  /* 0x000000040900780c */ /* 0x000fc80003f85270 */
[----:B------:R-:W-:Y:S01]  /*39f0*/  SEL R38, RZ, 0x1, P4 ;  /* 0x00000001ff267807 */ /* 0x000fe20002000000 */
[----:B-1----:R-:W-:Y:S08]  /*3a00*/  @!P5 BRA `(.L_x_76) ;  /* 0x00000040000cd947 */ /* 0x002ff00003800000 */
.L_x_173:
[----:B------:R-:W-:Y:S05]  /*3a10*/  BSYNC B1 ;  /* 0x0000000000017941 */ /* 0x000fea0003800000 */
.L_x_75:
[----:B------:R-:W-:Y:S05]  /*3a20*/  @P2 BRA `(.L_x_77) ;  /* 0x0000000000942947 */ /* 0x000fea0003800000 */
[----:B------:R-:W-:Y:S01]  /*3a30*/  IMAD R22, R20, 0x2000, R23 ;  /* 0x0000200014167824 */ /* 0x000fe200078e0217 */
[----:B------:R-:W-:Y:S05]  /*3a40*/  WARPSYNC.ALL ;  /* 0x0000000000007948 */ /* 0x000fea0003800000 */
[----:B------:R-:W-:Y:S01]  /*3a50*/  IMAD R25, R97, 0x2, R22 ;  /* 0x0000000261197824 */ /* 0x000fe200078e0216 */
[----:B-1----:R-:W1:Y:S05]  /*3a60*/  LDSM.16.M88.4 R4, [R22] ;  /* 0x000000001604783b */ /* 0x002e6a0000000200 */
[----:B------:R-:W2:Y:S01]  /*3a70*/  LDSM.16.M88.4 R24, [R25] ;  /* 0x000000001918783b */ /* 0x000ea20000000200 */
[C---:B-1----:R-:W-:Y:S01]  /*3a80*/  IMAD.U32 R0, R4.reuse, 0x10000, RZ ;  /* 0x0001000004007824 */ /* 0x042fe200078e00ff */
[----:B------:R-:W-:Y:S01]  /*3a90*/  LOP3.LUT R4, R4, 0xffff0000, RZ, 0xc0, !PT ;  /* 0xffff000004047812 */ /* 0x000fe200078ec0ff */
[C---:B------:R-:W-:Y:S01]  /*3aa0*/  IMAD.U32 R10, R6.reuse, 0x10000, RZ ;  /* 0x00010000060a7824 */ /* 0x040fe200078e00ff */
[C---:B------:R-:W-:Y:S01]  /*3ab0*/  LOP3.LUT R12, R5.reuse, 0xffff0000, RZ, 0xc0, !PT ;  /* 0xffff0000050c7812 */ /* 0x040fe200078ec0ff */
[----:B------:R-:W-:Y:S01]  /*3ac0*/  IMAD.U32 R8, R5, 0x10000, RZ ;  /* 0x0001000005087824 */ /* 0x000fe200078e00ff */
[----:B------:R-:W-:Y:S01]  /*3ad0*/  LOP3.LUT R6, R6, 0xffff0000, RZ, 0xc0, !PT ;  /* 0xffff000006067812 */ /* 0x000fe200078ec0ff */
[C---:B--2---:R-:W-:Y:S01]  /*3ae0*/  IMAD.U32 R32, R26.reuse, 0x10000, RZ ;  /* 0x000100001a207824 */ /* 0x044fe200078e00ff */
[----:B------:R-:W-:Y:S01]  /*3af0*/  LOP3.LUT R26, R26, 0xffff0000, RZ, 0xc0, !PT ;  /* 0xffff00001a1a7812 */ /* 0x000fe200078ec0ff */
[C---:B------:R-:W-:Y:S01]  /*3b00*/  IMAD.U32 R28, R24.reuse, 0x10000, RZ ;  /* 0x00010000181c7824 */ /* 0x040fe200078e00ff */
[C---:B------:R-:W-:Y:S01]  /*3b10*/  LOP3.LUT R102, R7.reuse, 0xffff0000, RZ, 0xc0, !PT ;  /* 0xffff000007667812 */ /* 0x040fe200078ec0ff */
[----:B------:R-:W-:Y:S01]  /*3b20*/  IMAD.U32 R20, R7, 0x10000, RZ ;  /* 0x0001000007147824 */ /* 0x000fe200078e00ff */
[----:B------:R-:W-:Y:S01]  /*3b30*/  LOP3.LUT R24, R24, 0xffff0000, RZ, 0xc0, !PT ;  /* 0xffff000018187812 */ /* 0x000fe200078ec0ff */
[C---:B------:R-:W-:Y:S01]  /*3b40*/  IMAD.U32 R30, R25.reuse, 0x10000, RZ ;  /* 0x00010000191e7824 */ /* 0x040fe200078e00ff */
        /* <DEDUP_REMOVED lines=19> */
.L_x_77:
[----:B------:R-:W-:Y:S02]  /*3c80*/  LOP3.LUT R8, R95, R38, RZ, 0x3c, !PT ;  /* 0x000000265f087212 */ /* 0x000fe400078e3cff */
[----:B------:R-:W-:-:S07]  /*3c90*/  SEL R20, R9, RZ, P4 ;  /* 0x000000ff09147207 */ /* 0x000fce0002000000 */
.L_x_73:
[----:B------:R-:W-:Y:S05]  /*3ca0*/  BSYNC B0 ;  /* 0x0000000000007941 */ /* 0x000fea0003800000 */
.L_x_72:
        /* <DEDUP_REMOVED lines=23> */
[----:B------:R-:W-:Y:S02]  /*3e20*/  F2FP.BF16.F32.PACK_AB R65, R67, R66 ;  /* 0x000000424341723e */ /* 0x000fe400000010ff */
[----:B------:R-:W-:Y:S01]  /*3e30*/  F2FP.BF16.F32.PACK_AB R66, R69, R68 ;  /* 0x000000444542723e */ /* 0x000fe200000010ff */
[----:B------:R1:W-:Y:S01]  /*3e40*/  STSM.16.M88.4 [R14+0x4200], R4 ;  /* 0x004200040e007844 */ /* 0x0003e20000000200 */
        /* <DEDUP_REMOVED lines=19> */
.L_x_79:
[----:B------:R-:W-:Y:S05]  /*3f80*/  BSYNC B0 ;  /* 0x0000000000007941 */ /* 0x000fea0003800000 */
.L_x_78:
[----:B------:R-:W-:Y:S06]  /*3f90*/  BAR.SYNC.DEFER_BLOCKING 0x1, 0x100 ;  /* 0x0044000000007b1d */ /* 0x000fec0000010000 */
[----:B------:R-:W-:Y:S04]  /*3fa0*/  BSSY B0, `(.L_x_80) ;  /* 0x0000009000007945 */ /* 0x000fe80003800000 */
[----:B------:R-:W-:Y:S05]  /*3fb0*/  @!P0 BRA `(.L_x_81) ;  /* 0x00000000001c8947 */ /* 0x000fea0003800000 */
[----:B------:R-:W-:-:S13]  /*3fc0*/  ISETP.NE.AND P4, PT, R101, 0x3, PT ;  /* 0x000000036500780c */ /* 0x000fda0003f85270 */
[----:B------:R-:W-:Y:S05]  /*3fd0*/  @!P4 BRA `(.L_x_82) ;  /* 0x000000000004c947 */ /* 0x000fea0003800000 */
[----:B------:R-:W-:Y:S01]  /*3fe0*/  BPT.TRAP 0x1 ;  /* 0x000000040000795c */ /* 0x000fe20000300000 */
.L_x_82:
[----:B------:R-:W-:-:S04]  /*3ff0*/  ULEA UR4, UR39, UR50, 0x3 ;  /* 0x0000003227047291 */ /* 0x000fc8000f8e183f */
[----:B------:R-:W-:-:S04]  /*4000*/  UIADD3 UR4, UR4, 0x80, URZ ;  /* 0x0000008004047890 */ /* 0x000fc8000fffe03f */
[----:B------:R-:W-:-:S09]  /*4010*/  UPRMT UR4, UR49, 0x654, UR4 ;  /* 0x0000065431047896 */ /* 0x000fd20008000004 */
[----:B------:R-:W-:Y:S03]  /*4020*/  SYNCS.ARRIVE.TRANS64.RED.A1T0 RZ, [UR4], RZ ;  /* 0x000000ffffff79a7 */ /* 0x000fe60008100404 */
.L_x_81:
[----:B------:R-:W-:Y:S05]  /*4030*/  BSYNC B0 ;  /* 0x0000000000007941 */ /* 0x000fea0003800000 */
.L_x_80:
[----:B------:R-:W-:Y:S01]  /*4040*/  UIADD3 UR4, UR39, 0x1, URZ ;  /* 0x0000000127047890 */ /* 0x000fe2000fffe03f */
[----:B------:R-:W-:Y:S03]  /*4050*/  BSSY B0, `(.L_x_83) ;  /* 0x0000033000007945 */ /* 0x000fe60003800000 */
[----:B------:R-:W-:-:S04]  /*4060*/  UISETP.NE.AND UP0, UPT, UR4, 0x4, UPT ;  /* 0x000000040400788c */ /* 0x000fc8000bf05270 */
[----:B------:R-:W-:Y:S01]  /*4070*/  USEL UR39, UR4, URZ, UP0 ;  /* 0x0000003f04277287 */ /* 0x000fe20008000000 */
[----:B------:R-:W-:Y:S11]  /*4080*/  @!P0 BRA `(.L_x_84) ;  /* 0x0000000000bc8947 */ /* 0x000ff60003800000 */
[----:B------:R-:W-:-:S13]  /*4090*/  ISETP.NE.AND P4, PT, R101, 0x3, PT ;  /* 0x000000036500780c */ /* 0x000fda0003f85270 */
[----:B------:R-:W-:Y:S05]  /*40a0*/  @!P4 BRA `(.L_x_85) ;  /* 0x000000000004c947 */ /* 0x000fea0003800000 */
[----:B------:R-:W-:Y:S01]  /*40b0*/  BPT.TRAP 0x1 ;  /* 0x000000040000795c */ /* 0x000fe20000300000 */
.L_x_85:
[----:B-1----:R-:W-:Y:S01]  /*40c0*/  SHF.L.U32 R4, R8, 0x1f, RZ ;  /* 0x0000001f08047819 */ /* 0x002fe200000006ff */
[----:B------:R-:W-:Y:S01]  /*40d0*/  BSSY B1, `(.L_x_86) ;  /* 0x0000004000017945 */ /* 0x000fe20003800000 */
[----:B------:R-:W-:-:S04]  /*40e0*/  LEA R5, R20, UR50, 0x3 ;  /* 0x0000003214057c11 */ /* 0x000fc8000f8e18ff */
[----:B------:R-:W1:Y:S02]  /*40f0*/  SYNCS.PHASECHK.TRANS64.TRYWAIT P4, [R5+URZ+0x60], R4 ;  /* 0x00006004050075a7 */ /* 0x000e64000808017f */
[----:B-1----:R-:W-:Y:S05]  /*4100*/  @!P4 BRA `(.L_x_87) ;  /* 0x000000380060c947 */ /* 0x002fea0003800000 */
.L_x_174:
[----:B------:R-:W-:Y:S05]  /*4110*/  BSYNC B1 ;  /* 0x0000000000017941 */ /* 0x000fea0003800000 */
.L_x_86:
        /* <DEDUP_REMOVED lines=17> */
[----:B------:R-:W-:Y:S01]  /*4230*/  LOP3.LUT R110, R29, 0xffff0000, RZ, 0xc0, !PT ;  /* 0xffff00001d6e7812 */ /* 0x000fe200078ec0ff */
        /* <DEDUP_REMOVED lines=20> */
.L_x_84:
[----:B------:R-:W-:Y:S05]  /*4380*/  BSYNC B0 ;  /* 0x0000000000007941 */ /* 0x000fea0003800000 */
.L_x_83:
        /* <DEDUP_REMOVED lines=16> */
[----:B-1----:R-:W-:Y:S01]  /*4490*/  F2FP.BF16.F32.PACK_AB R4, R0, R3 ;  /* 0x000000030004723e */ /* 0x002fe200000010ff */
        /* <DEDUP_REMOVED lines=28> */
.L_x_89:
[----:B------:R-:W-:Y:S05]  /*4660*/  BSYNC B0 ;  /* 0x0000000000007941 */ /* 0x000fea0003800000 */
.L_x_88:
[----:B------:R-:W-:Y:S06]  /*4670*/  BAR.SYNC.DEFER_BLOCKING 0x1, 0x100 ;  /* 0x0044000000007b1d */ /* 0x000fec0000010000 */
[----:B------:R-:W-:Y:S04]  /*4680*/  BSSY B0, `(.L_x_90) ;  /* 0x0000009000007945 */ /* 0x000fe80003800000 */
[----:B------:R-:W-:Y:S05]  /*4690*/  @!P0 BRA `(.L_x_91) ;  /* 0x00000000001c8947 */ /* 0x000fea0003800000 */
[----:B------:R-:W-:-:S13]  /*46a0*/  ISETP.NE.AND P0, PT, R101, 0x3, PT ;  /* 0x000000036500780c */ /* 0x000fda0003f05270 */
[----:B------:R-:W-:Y:S05]  /*46b0*/  @!P0 BRA `(.L_x_92) ;  /* 0x0000000000048947 */ /* 0x000fea0003800000 */
[----:B------:R-:W-:Y:S01]  /*46c0*/  BPT.TRAP 0x1 ;  /* 0x000000040000795c */ /* 0x000fe20000300000 */
.L_x_92:
[----:B------:R-:W-:-:S04]  /*46d0*/  ULEA UR4, UR39, UR50, 0x3 ;  /* 0x0000003227047291 */ /* 0x000fc8000f8e183f */
[----:B------:R-:W-:-:S04]  /*46e0*/  UIADD3 UR4, UR4, 0x80, URZ ;  /* 0x0000008004047890 */ /* 0x000fc8000fffe03f */
[----:B------:R-:W-:-:S09]  /*46f0*/  UPRMT UR4, UR49, 0x654, UR4 ;  /* 0x0000065431047896 */ /* 0x000fd20008000004 */
[----:B------:R-:W-:Y:S03]  /*4700*/  SYNCS.ARRIVE.TRANS64.RED.A1T0 RZ, [UR4], RZ ;  /* 0x000000ffffff79a7 */ /* 0x000fe60008100404 */
.L_x_91:
[----:B------:R-:W-:Y:S05]  /*4710*/  BSYNC B0 ;  /* 0x0000000000007941 */ /* 0x000fea0003800000 */
.L_x_90:
[----:B------:R-:W-:Y:S01]  /*4720*/  IADD3 R16, P0, R16, UR52, RZ ;  /* 0x0000003410107c10 */ /* 0x000fe2000ff1e0ff */
[----:B------:R-:W-:Y:S01]  /*4730*/  ULDC.64 UR4, c[0x0][0x8f8] ;  /* 0x00023e0000047ab9 */ /* 0x000fe20000000a00 */
[----:B------:R-:W-:Y:S01]  /*4740*/  UIADD3 UR39, UR39, 0x1, URZ ;  /* 0x0000000127277890 */ /* 0x000fe2000fffe03f */
[----:B------:R-:W-:Y:S01]  /*4750*/  PRMT R0, RZ, 0x7610, R0 ;  /* 0x00007610ff007816 */ /* 0x000fe20000000000 */
[----:B------:R-:W-:Y:S01]  /*4760*/  UMOV UR47, 0xffffffff ;  /* 0xffffffff002f7882 */ /* 0x000fe20000000000 */
[----:B------:R-:W-:Y:S01]  /*4770*/  IADD3.X R17, R17, UR38, RZ, P0, !PT ;  /* 0x0000002611117c10 */ /* 0x000fe200087fe4ff */
[----:B------:R-:W-:Y:S01]  /*4780*/  UISETP.NE.AND UP0, UPT, UR39, 0x4, UPT ;  /* 0x000000042700788c */ /* 0x000fe2000bf05270 */
[----:B------:R-:W-:Y:S01]  /*4790*/  ISETP.GE.U32.AND P0, PT, R16, UR4, PT ;  /* 0x0000000410007c0c */ /* 0x000fe2000bf06070 */
[----:B------:R-:W-:Y:S02]  /*47a0*/  IMAD.MOV.U32 R22, RZ, RZ, -0x1 ;  /* 0xffffffffff167424 */ /* 0x000fe400078e00ff */
[----:B------:R-:W-:Y:S01]  /*47b0*/  USEL UR39, UR39, URZ, UP0 ;  /* 0x0000003f27277287 */ /* 0x000fe20008000000 */
[----:B------:R-:W-:Y:S01]  /*47c0*/  ISETP.GE.U32.AND.EX P0, PT, R17, UR5, PT, P0 ;  /* 0x0000000511007c0c */ /* 0x000fe2000bf06100 */
[----:B------:R-:W-:-:S12]  /*47d0*/  IMAD.MOV.U32 R23, RZ, RZ, -0x1 ;  /* 0xffffffffff177424 */ /* 0x000fd800078e00ff */
[----:B------:R-:W-:Y:S05]  /*47e0*/  @P0 BRA `(.L_x_93) ;  /* 0x0000000400500947 */ /* 0x000fea0003800000 */
[----:B------:R-:W2:Y:S01]  /*47f0*/  LDC.64 R10, c[0x0][0x8d0] ;  /* 0x00023400ff0a7b82 */ /* 0x000ea20000000a00 */
[----:B------:R-:W3:Y:S01]  /*4800*/  S2R R12, SR_CTAID.X ;  /* 0x00000000000c7919 */ /* 0x000ee20000002500 */
[----:B------:R-:W-:Y:S02]  /*4810*/  IMAD.MOV.U32 R8, RZ, RZ, R16 ;  /* 0x000000ffff087224 */ /* 0x000fe400078e0010 */
[----:B------:R-:W-:Y:S01]  /*4820*/  IMAD.MOV.U32 R9, RZ, RZ, R17 ;  /* 0x000000ffff097224 */ /* 0x000fe200078e0011 */
[----:B------:R-:W4:Y:S03]  /*4830*/  S2R R22, SR_CTAID.Y ;  /* 0x0000000000167919 */ /* 0x000f260000002600 */
[----:B------:R-:W3:Y:S08]  /*4840*/  LDC R0, c[0x0][0x8d8] ;  /* 0x00023600ff007b82 */ /* 0x000ef00000000800 */
[----:B-1----:R-:W1:Y:S01]  /*4850*/  LDC.64 R14, c[0x0][0x8c8] ;  /* 0x00023200ff0e7b82 */ /* 0x002e620000000a00 */
[----:B--2---:R-:W-:-:S04]  /*4860*/  ISETP.NE.U32.AND P0, PT, R10, RZ, PT ;  /* 0x000000ff0a00720c */ /* 0x004fc80003f05070 */
[----:B------:R-:W-:-:S13]  /*4870*/  ISETP.NE.AND.EX P0, PT, R11, RZ, PT, P0 ;  /* 0x000000ff0b00720c */ /* 0x000fda0003f05300 */
[----:B-1-34-:R-:W-:Y:S05]  /*4880*/  @!P0 BRA `(.L_x_94) ;  /* 0x0000000000288947 */ /* 0x01afea0003800000 */
        /* <DEDUP_REMOVED lines=10> */
.L_x_94:
[-CC-:B------:R-:W-:Y:S01]  /*4930*/  SHF.R.U64 R29, R8, R0.reuse, R9.reuse ;  /* 0x00000000081d7219 */ /* 0x180fe20000001209 */
[----:B------:R-:W1:Y:S01]  /*4940*/  LDC.64 R20, c[0x0][0x8e8] ;  /* 0x00023a00ff147b82 */ /* 0x000e620000000a00 */
[----:B------:R-:W-:Y:S01]  /*4950*/  SHF.R.U32.HI R0, RZ, R0, R9 ;  /* 0x00000000ff007219 */ /* 0x000fe20000011609 */
[----:B------:R-:W-:Y:S01]  /*4960*/  ULDC UR4, c[0x0][0x150] ;  /* 0x0000540000047ab9 */ /* 0x000fe20000000800 */
[----:B------:R-:W-:Y:S02]  /*4970*/  IADD3 R3, P0, RZ, -R29, RZ ;  /* 0x8000001dff037210 */ /* 0x000fe40007f1e0ff */
[----:B------:R-:W-:-:S03]  /*4980*/  I2FP.F32.U32 R7, R12 ;  /* 0x0000000c00077245 */ /* 0x000fc60000201000 */
[----:B------:R-:W2:Y:S01]  /*4990*/  LDC R6, c[0x0][0x8c0] ;  /* 0x00023000ff067b82 */ /* 0x000ea20000000800 */
[----:B------:R-:W-:Y:S02]  /*49a0*/  IMAD.X R5, RZ, RZ, ~R0, P0 ;  /* 0x000000ffff057224 */ /* 0x000fe400000e0e00 */
[----:B------:R-:W-:Y:S01]  /*49b0*/  FMUL R7, R7, UR4 ;  /* 0x0000000407077c20 */ /* 0x000fe20008400000 */
[----:B------:R-:W-:Y:S01]  /*49c0*/  ULDC UR4, c[0x0][0x154] ;  /* 0x0000550000047ab9 */ /* 0x000fe20000000800 */
[-C--:B------:R-:W-:Y:S02]  /*49d0*/  IMAD R0, R5, R14.reuse, RZ ;  /* 0x0000000e05007224 */ /* 0x080fe400078e02ff */
[C---:B------:R-:W-:Y:S01]  /*49e0*/  IMAD.WIDE.U32 R4, R3.reuse, R14, R16 ;  /* 0x0000000e03047225 */ /* 0x040fe200078e0010 */
[----:B------:R-:W3:Y:S01]  /*49f0*/  LDC R8, c[0x0][0x8b0] ;  /* 0x00022c00ff087b82 */ /* 0x000ee20000000800 */
[----:B------:R-:W4:Y:S02]  /*4a00*/  F2I.U32.TRUNC.NTZ R7, R7 ;  /* 0x0000000700077305 */ /* 0x000f24000020f000 */
[----:B------:R-:W-:Y:S01]  /*4a10*/  IMAD R3, R3, R15, R0 ;  /* 0x0000000f03037224 */ /* 0x000fe200078e0200 */
[----:B------:R-:W-:-:S03]  /*4a20*/  I2FP.F32.U32 R0, R22 ;  /* 0x0000001600007245 */ /* 0x000fc60000201000 */
[----:B------:R-:W-:Y:S01]  /*4a30*/  IMAD.IADD R3, R5, 0x1, R3 ;  /* 0x0000000105037824 */ /* 0x000fe200078e0203 */
[----:B------:R-:W5:Y:S01]  /*4a40*/  LDC R11, c[0x0][0x900] ;  /* 0x00024000ff0b7b82 */ /* 0x000f620000000800 */
[----:B-1----:R-:W-:-:S04]  /*4a50*/  ISETP.NE.U32.AND P0, PT, R20, RZ, PT ;  /* 0x000000ff1400720c */ /* 0x002fc80003f05070 */
[----:B------:R-:W-:-:S03]  /*4a60*/  ISETP.NE.AND.EX P0, PT, R21, RZ, PT, P0 ;  /* 0x000000ff1500720c */ /* 0x000fc60003f05300 */
[----:B------:R-:W1:Y:S01]  /*4a70*/  LDC R9, c[0x0][0x144] ;  /* 0x00005100ff097b82 */ /* 0x000e620000000800 */
[-C--:B--2---:R-:W-:Y:S01]  /*4a80*/  SHF.R.U64 R10, R4, R6.reuse, R3 ;  /* 0x00000006040a7219 */ /* 0x084fe20000001203 */
[----:B----4-:R-:W-:Y:S01]  /*4a90*/  IMAD.MOV R7, RZ, RZ, -R7 ;  /* 0x000000ffff077224 */ /* 0x010fe200078e0a07 */
[----:B------:R-:W-:Y:S01]  /*4aa0*/  SHF.R.U32.HI R3, RZ, R6, R3 ;  /* 0x00000006ff037219 */ /* 0x000fe20000011603 */
[----:B------:R-:W-:-:S04]  /*4ab0*/  FMUL R6, R0, UR4 ;  /* 0x0000000400067c20 */ /* 0x000fc80008400000 */
[----:B------:R-:W2:Y:S01]  /*4ac0*/  LDC R23, c[0x0][0x148] ;  /* 0x00005200ff177b82 */ /* 0x000ea20000000800 */
[----:B------:R4:W1:Y:S01]  /*4ad0*/  F2I.U32.TRUNC.NTZ R14, R6 ;  /* 0x00000006000e7305 */ /* 0x000862000020f000 */
[-CC-:B---3--:R-:W-:Y:S02]  /*4ae0*/  SHF.R.U64 R13, R10, R8.reuse, R3.reuse ;  /* 0x000000080a0d7219 */ /* 0x188fe40000001203 */
[----:B------:R-:W-:-:S04]  /*4af0*/  SHF.R.U32.HI R0, RZ, R8, R3 ;  /* 0x00000008ff007219 */ /* 0x000fc80000011603 */
[----:B------:R-:W3:Y:S01]  /*4b00*/  LDC R24, c[0x0][0x8a8] ;  /* 0x00022a00ff187b82 */ /* 0x000ee20000000800 */
[-CC-:B-----5:R-:W-:Y:S02]  /*4b10*/  SHF.R.U64 R15, R13, R11.reuse, R0.reuse ;  /* 0x0000000b0d0f7219 */ /* 0x1a0fe40000001200 */
[----:B------:R-:W-:-:S03]  /*4b20*/  SHF.R.U32.HI R5, RZ, R11, R0 ;  /* 0x0000000bff057219 */ /* 0x000fc60000011600 */
[----:B------:R-:W-:Y:S02]  /*4b30*/  IMAD.MOV.U32 R4, RZ, RZ, R15 ;  /* 0x000000ffff047224 */ /* 0x000fe400078e000f */
[----:B------:R-:W2:Y:S01]  /*4b40*/  LDC R26, c[0x0][0x8f0] ;  /* 0x00023c00ff1a7b82 */ /* 0x000ea20000000800 */
[----:B-1----:R-:W-:-:S07]  /*4b50*/  IMAD R25, R9, R7, R12 ;  /* 0x0000000709197224 */ /* 0x002fce00078e020c */
[----:B------:R-:W1:Y:S08]  /*4b60*/  LDC R27, c[0x0][0x8e0] ;  /* 0x00023800ff1b7b82 */ /* 0x000e700000000800 */
[----:B------:R-:W1:Y:S01]  /*4b70*/  LDC R28, c[0x0][0x8b8] ;  /* 0x00022e00ff1c7b82 */ /* 0x000e620000000800 */
[----:B---34-:R-:W-:Y:S05]  /*4b80*/  @!P0 BRA `(.L_x_95) ;  /* 0x0000000000288947 */ /* 0x018fea0003800000 */
[----:B------:R-:W3:Y:S02]  /*4b90*/  LDC R0, c[0x0][0x8f4] ;  /* 0x00023d00ff007b82 */ /* 0x000ee40000000800 */
[----:B---3--:R-:W-:-:S05]  /*4ba0*/  IADD3 R3, P0, R15, R0, RZ ;  /* 0x000000000f037210 */ /* 0x008fca0007f1e0ff */
        /* <DEDUP_REMOVED lines=8> */
.L_x_95:
[----:B------:R-:W-:Y:S01]  /*4c30*/  ISETP.NE.AND P0, PT, R2, 0x1, PT ;  /* 0x000000010200780c */ /* 0x000fe20003f05270 */
[----:B------:R-:W-:Y:S01]  /*4c40*/  IMAD.MOV R14, RZ, RZ, -R14 ;  /* 0x000000ffff0e7224 */ /* 0x000fe200078e0a0e */
[----:B--2---:R-:W-:Y:S01]  /*4c50*/  SHF.R.U64 R3, R4, R26, R5 ;  /* 0x0000001a04037219 */ /* 0x004fe20000001205 */
[----:B------:R-:W-:Y:S01]  /*4c60*/  VIADD R5, R24, 0xffffffff ;  /* 0xffffffff18057836 */ /* 0x000fe20000000000 */
[----:B------:R-:W-:Y:S02]  /*4c70*/  LOP3.LUT R0, R13, R96, RZ, 0xc0, !PT ;  /* 0x000000600d007212 */ /* 0x000fe400078ec0ff */
[----:B------:R-:W-:Y:S01]  /*4c80*/  R2UR UR47, R29 ;  /* 0x000000001d2f72ca */ /* 0x000fe200000e0000 */
[----:B------:R-:W-:-:S06]  /*4c90*/  IMAD.MOV R4, RZ, RZ, -R3 ;  /* 0x000000ffff047224 */ /* 0x000fcc00078e0a03 */
[----:B------:R-:W-:Y:S02]  /*4ca0*/  @P0 IMAD R25, R23, R14, R22 ;  /* 0x0000000e17190224 */ /* 0x000fe400078e0216 */
[----:B------:R-:W-:Y:S01]  /*4cb0*/  IMAD R22, R93, R3, R0 ;  /* 0x000000035d167224 */ /* 0x000fe200078e0200 */
[----:B------:R-:W-:Y:S01]  /*4cc0*/  LOP3.LUT R3, R10, R5, RZ, 0xc0, !PT ;  /* 0x000000050a037212 */ /* 0x000fe200078ec0ff */
[----:B-1----:R-:W-:Y:S02]  /*4cd0*/  IMAD R0, R4, R27, R15 ;  /* 0x0000001b04007224 */ /* 0x002fe400078e020f */
[----:B------:R-:W-:Y:S02]  /*4ce0*/  IMAD R22, R22, R28, R25 ;  /* 0x0000001c16167224 */ /* 0x000fe400078e0219 */
[----:B------:R-:W-:Y:S02]  /*4cf0*/  IMAD R3, R0, R24, R3 ;  /* 0x0000001800037224 */ /* 0x000fe400078e0203 */
[----:B------:R-:W-:-:S03]  /*4d00*/  IMAD.MOV.U32 R0, RZ, RZ, 0x1 ;  /* 0x00000001ff007424 */ /* 0x000fc600078e00ff */
[----:B------:R-:W-:Y:S02]  /*4d10*/  SEL R23, R3, R22, !P0 ;  /* 0x0000001603177207 */ /* 0x000fe40004000000 */
[----:B------:R-:W-:-:S07]  /*4d20*/  SEL R22, R22, R3, !P0 ;  /* 0x0000000316167207 */ /* 0x000fce0004000000 */
.L_x_93:
[----:B------:R-:W-:Y:S01]  /*4d30*/  LOP3.LUT P0, RZ, R0, 0xff, RZ, 0xc0, !PT ;  /* 0x000000ff00ff7812 */ /* 0x000fe2000780c0ff */
[----:B------:R-:W-:Y:S02]  /*4d40*/  UIMAD.WIDE.U32 UR4, UR42, -0x55555555, URZ ;  /* 0xaaaaaaab2a0478a5 */ /* 0x000fe4000f8e003f */
[----:B------:R-:W-:Y:S02]  /*4d50*/  UIADD3 UR40, UR40, 0x4, URZ ;  /* 0x0000000428287890 */ /* 0x000fe4000fffe03f */
[----:B------:R-:W-:-:S04]  /*4d60*/  USHF.R.U32.HI UR4, URZ, 0x2, UR5 ;  /* 0x000000023f047899 */ /* 0x000fc80008011605 */
[----:B------:R-:W-:-:S04]  /*4d70*/  UIMAD UR42, UR4, -0x6, UR42 ;  /* 0xfffffffa042a78a4 */ /* 0x000fc8000f8e022a */
[----:B------:R-:W-:Y:S08]  /*4d80*/  @P0 BRA `(.L_x_96) ;  /* 0xffffffc800cc0947 */ /* 0x000ff0000383ffff */
[----:B------:R-:W-:-:S13]  /*4d90*/  PLOP3.LUT P0, PT, PT, PT, PT, 0x8, 0x0 ;  /* 0x000000000000781c */ /* 0x000fda0003f0e170 */
.L_x_21:
[----:B------:R-:W-:Y:S05]  /*4da0*/  @P0 BRA `(.L_x_13) ;  /* 0x0000002800c40947 */ /* 0x000fea0003800000 */
[----:B------:R-:W-:Y:S01]  /*4db0*/  ULDC.64 UR6, c[0x0][0x588] ;  /* 0x0001620000067ab9 */ /* 0x000fe20000000a00 */
[----:B------:R-:W-:Y:S01]  /*4dc0*/  ISETP.NE.AND.EX P1, PT, R109, RZ, PT, P1 ;  /* 0x000000ff6d00720c */ /* 0x000fe20003f25310 */
[----:B------:R-:W-:-:S04]  /*4dd0*/  DEPBAR.LE SB0, 0x0 ;  /* 0x000080000000791a */ /* 0x000fc80000000000 */
[----:B------:R-:W-:Y:S01]  /*4de0*/  ISETP.NE.U32.AND P0, PT, RZ, UR6, PT ;  /* 0x00000006ff007c0c */ /* 0x000fe2000bf05070 */
[----:B------:R-:W-:Y:S03]  /*4df0*/  BSSY B0, `(.L_x_97) ;  /* 0x0000014000007945 */ /* 0x000fe60003800000 */
[----:B------:R-:W-:-:S13]  /*4e00*/  ISETP.NE.AND.EX P0, PT, RZ, UR7, PT, P0 ;  /* 0x00000007ff007c0c */ /* 0x000fda000bf05300 */
[----:B------:R-:W-:Y:S05]  /*4e10*/  @P0 BRA P1, `(.L_x_98) ;  /* 0x0000000000440947 */ /* 0x000fea0000800000 */
[----:B------:R-:W-:-:S04]  /*4e20*/  ISETP.NE.U32.AND P0, PT, R107, RZ, PT ;  /* 0x000000ff6b00720c */ /* 0x000fc80003f05070 */
[----:B------:R-:W-:-:S13]  /*4e30*/  ISETP.NE.AND.EX P0, PT, R109, RZ, PT, P0 ;  /* 0x000000ff6d00720c */ /* 0x000fda0003f05300 */
[----:B------:R-:W-:Y:S05]  /*4e40*/  @!P0 BRA `(.L_x_99) ;  /* 0x00000000002c8947 */ /* 0x000fea0003800000 */
[----:B------:R-:W-:-:S13]  /*4e50*/  LOP3.LUT P0, RZ, R90, 0xff, RZ, 0xc0, !PT ;  /* 0x000000ff5aff7812 */ /* 0x000fda000780c0ff */
[----:B------:R-:W-:Y:S05]  /*4e60*/  @!P0 BRA `(.L_x_100) ;  /* 0x0000000000108947 */ /* 0x000fea0003800000 */
[----:B-----5:R-:W-:-:S13]  /*4e70*/  FSETP.NEU.AND P0, PT, R91, RZ, PT ;  /* 0x000000ff5b00720b */ /* 0x020fda0003f0d000 */
[----:B------:R-:W-:Y:S05]  /*4e80*/  @!P0 BREAK B0 ;  /* 0x0000000000008942 */ /* 0x000fea0003800000 */
[----:B------:R-:W-:Y:S05]  /*4e90*/  @P0 BRA `(.L_x_98) ;  /* 0x0000000000240947 */ /* 0x000fea0003800000 */
[----:B------:R-:W-:Y:S05]  /*4ea0*/  BRA `(.L_x_13) ;  /* 0x0000002800847947 */ /* 0x000fea0003800000 */
.L_x_100:
[----:B------:R-:W-:-:S04]  /*4eb0*/  ISETP.NE.U32.AND P0, PT, RZ, UR6, PT ;  /* 0x00000006ff007c0c */ /* 0x000fc8000bf05070 */
[----:B------:R-:W-:-:S13]  /*4ec0*/  ISETP.NE.AND.EX P0, PT, RZ, UR7, PT, P0 ;  /* 0x00000007ff007c0c */ /* 0x000fda000bf05300 */
[----:B------:R-:W-:Y:S05]  /*4ed0*/  @!P0 BREAK B0 ;  /* 0x0000000000008942 */ /* 0x000fea0003800000 */
[----:B------:R-:W-:Y:S05]  /*4ee0*/  @P0 BRA `(.L_x_98) ;  /* 0x0000000000100947 */ /* 0x000fea0003800000 */
[----:B------:R-:W-:Y:S05]  /*4ef0*/  BRA `(.L_x_13) ;  /* 0x0000002800707947 */ /* 0x000fea0003800000 */
.L_x_99:
[----:B-----5:R-:W-:-:S13]  /*4f00*/  FSETP.NEU.AND P0, PT, R91, RZ, PT ;  /* 0x000000ff5b00720b */ /* 0x020fda0003f0d000 */
[----:B------:R-:W-:Y:S05]  /*4f10*/  @!P0 BREAK B0 ;  /* 0x0000000000008942 */ /* 0x000fea0003800000 */
[----:B------:R-:W-:Y:S05]  /*4f20*/  @!P0 BRA `(.L_x_13) ;  /* 0x0000002800648947 */ /* 0x000fea0003800000 */
.L_x_98:
[----:B-1----:R-:W-:Y:S05]  /*4f30*/  BSYNC B0 ;  /* 0x0000000000007941 */ /* 0x002fea0003800000 */
.L_x_97:
[----:B------:R-:W-:-:S04]  /*4f40*/  LOP3.LUT R18, R18, 0x1, RZ, 0xfc, !PT ;  /* 0x0000000112127812 */ /* 0x000fc800078efcff */
[----:B------:R-:W-:-:S13]  /*4f50*/  ISETP.NE.AND P0, PT, R18, 0x3, PT ;  /* 0x000000031200780c */ /* 0x000fda0003f05270 */
[----:B------:R-:W-:Y:S05]  /*4f60*/  @!P0 BRA `(.L_x_101) ;  /* 0x0000000000048947 */ /* 0x000fea0003800000 */
[----:B------:R-:W-:Y:S01]  /*4f70*/  BPT.TRAP 0x1 ;  /* 0x000000040000795c */ /* 0x000fe20000300000 */
.L_x_101:
[----:B------:R-:W1:Y:S01]  /*4f80*/  S2UR UR5, SR_CgaCtaId ;  /* 0x00000000000579c3 */ /* 0x000e620000008800 */
[----:B------:R-:W-:Y:S02]  /*4f90*/  UMOV UR4, 0x400 ;  /* 0x0000040000047882 */ /* 0x000fe40000000000 */
[----:B-1----:R-:W-:-:S04]  /*4fa0*/  ULEA UR4, UR5, UR4, 0x18 ;  /* 0x0000000405047291 */ /* 0x002fc8000f8ec03f */
[----:B------:R-:W-:-:S04]  /*4fb0*/  ULEA UR4, UR39, UR4, 0x3 ;  /* 0x0000000427047291 */ /* 0x000fc8000f8e183f */
[----:B------:R-:W-:-:S04]  /*4fc0*/  UIADD3 UR4, UR4, 0x80, URZ ;  /* 0x0000008004047890 */ /* 0x000fc8000fffe03f */
[----:B------:R-:W-:-:S09]  /*4fd0*/  UPRMT UR4, UR5, 0x654, UR4 ;  /* 0x0000065405047896 */ /* 0x000fd20008000004 */
[----:B------:R-:W-:Y:S01]  /*4fe0*/  SYNCS.ARRIVE.TRANS64.RED.A1T0 RZ, [UR4], RZ ;  /* 0x000000ffffff79a7 */ /* 0x000fe20008100404 */
[----:B------:R-:W-:Y:S05]  /*4ff0*/  BRA `(.L_x_13) ;  /* 0x0000002800307947 */ /* 0x000fea0003800000 */
.L_x_12:
[----:B------:R-:W-:Y:S01]  /*5000*/  ULDC.64 UR4, c[0x0][0x8f8] ;  /* 0x00023e0000047ab9 */ /* 0x000fe20000000a00 */
[----:B------:R-:W-:Y:S01]  /*5010*/  PRMT R13, RZ, 0x7610, R13 ;  /* 0x00007610ff0d7816 */ /* 0x000fe2000000000d */
[----:B------:R-:W-:Y:S01]  /*5020*/  IMAD.MOV.U32 R20, RZ, RZ, -0x1 ;  /* 0xffffffffff147424 */ /* 0x000fe200078e00ff */
[----:B------:R-:W-:Y:S01]  /*5030*/  ISETP.GE.U32.AND P0, PT, R16, UR4, PT ;  /* 0x0000000410007c0c */ /* 0x000fe2000bf06070 */
[----:B------:R-:W-:Y:S02]  /*5040*/  IMAD.MOV.U32 R12, RZ, RZ, -0x1 ;  /* 0xffffffffff0c7424 */ /* 0x000fe400078e00ff */
[----:B------:R-:W-:Y:S01]  /*5050*/  IMAD.MOV.U32 R7, RZ, RZ, -0x1 ;  /* 0xffffffffff077424 */ /* 0x000fe200078e00ff */
[----:B------:R-:W-:-:S13]  /*5060*/  ISETP.GE.U32.AND.EX P0, PT, R17, UR5, PT, P0 ;  /* 0x0000000511007c0c */ /* 0x000fda000bf06100 */
        /* <DEDUP_REMOVED lines=19> */
.L_x_103:
        /* <DEDUP_REMOVED lines=10> */
[----:B------:R-:W-:-:S03]  /*5240*/  IMAD R7, R15, R29, R14 ;  /* 0x0000001d0f077224 */ /* 0x000fc600078e020e */
[----:B------:R-:W1:Y:S01]  /*5250*/  LDC R27, c[0x0][0x8a8] ;  /* 0x00022a00ff1b7b82 */ /* 0x000e620000000800 */
[----:B------:R-:W-:Y:S01]  /*5260*/  IMAD.IADD R7, R13, 0x1, R7 ;  /* 0x000000010d077824 */ /* 0x000fe200078e0207 */
[----:B--2---:R-:W-:-:S04]  /*5270*/  ISETP.NE.U32.AND P0, PT, R32, RZ, PT ;  /* 0x000000ff2000720c */ /* 0x004fc80003f05070 */
[----:B------:R-:W-:Y:S02]  /*5280*/  ISETP.NE.AND.EX P0, PT, R33, RZ, PT, P0 ;  /* 0x000000ff2100720c */ /* 0x000fe40003f05300 */
[----:B------:R-:W2:Y:S01]  /*5290*/  LDC R29, c[0x0][0x8f0] ;  /* 0x00023c00ff1d7b82 */ /* 0x000ea20000000800 */
[-CC-:B---3--:R-:W-:Y:S01]  /*52a0*/  SHF.R.U64 R22, R12, R20.reuse, R7.reuse ;  /* 0x000000140c167219 */ /* 0x188fe20000001207 */
[----:B------:R-:W-:Y:S01]  /*52b0*/  IMAD.MOV.U32 R12, RZ, RZ, -0x1 ;  /* 0xffffffffff0c7424 */ /* 0x000fe200078e00ff */
[----:B------:R-:W-:-:S04]  /*52c0*/  SHF.R.U32.HI R7, RZ, R20, R7 ;  /* 0x00000014ff077219 */ /* 0x000fc80000011607 */
[----:B------:R-:W-:Y:S01]  /*52d0*/  SHF.L.U32 R12, R12, UR4, RZ ;  /* 0x000000040c0c7c19 */ /* 0x000fe200080006ff */
[----:B------:R-:W3:Y:S01]  /*52e0*/  LDC R31, c[0x0][0x8e0] ;  /* 0x00023800ff1f7b82 */ /* 0x000ee20000000800 */
[-CC-:B----4-:R-:W-:Y:S02]  /*52f0*/  SHF.R.U64 R26, R22, R30.reuse, R7.reuse ;  /* 0x0000001e161a7219 */ /* 0x190fe40000001207 */
[----:B------:R-:W-:Y:S02]  /*5300*/  SHF.R.U32.HI R7, RZ, R30, R7 ;  /* 0x0000001eff077219 */ /* 0x000fe40000011607 */
[----:B------:R-:W-:Y:S02]  /*5310*/  LOP3.LUT R35, RZ, R12, RZ, 0x33, !PT ;  /* 0x0000000cff237212 */ /* 0x000fe400078e33ff */
[--C-:B------:R-:W-:Y:S01]  /*5320*/  SHF.R.U64 R28, R26, UR4, R7.reuse ;  /* 0x000000041a1c7c19 */ /* 0x100fe20008001207 */
[----:B------:R-:W4:Y:S01]  /*5330*/  LDC R34, c[0x0][0x8b8] ;  /* 0x00022e00ff227b82 */ /* 0x000f220000000800 */
[----:B------:R-:W-:-:S03]  /*5340*/  SHF.R.U32.HI R13, RZ, UR4, R7 ;  /* 0x00000004ff0d7c19 */ /* 0x000fc60008011607 */
[----:B------:R-:W-:Y:S01]  /*5350*/  IMAD.MOV.U32 R12, RZ, RZ, R28 ;  /* 0x000000ffff0c7224 */ /* 0x000fe200078e001c */
        /* <DEDUP_REMOVED lines=11> */
.L_x_104:
[----:B------:R-:W-:Y:S01]  /*5410*/  ISETP.NE.AND P0, PT, R2, 0x1, PT ;  /* 0x000000010200780c */ /* 0x000fe20003f05270 */
[----:B------:R-:W-:Y:S01]  /*5420*/  USHF.L.U32 UR4, UR37, UR4, URZ ;  /* 0x0000000425047299 */ /* 0x000fe2000800063f */
[----:B--2---:R-:W-:Y:S01]  /*5430*/  SHF.R.U64 R12, R12, R29, R13 ;  /* 0x0000001d0c0c7219 */ /* 0x004fe2000000120d */
[----:B------:R-:W-:Y:S01]  /*5440*/  VIADD R15, R27, 0xffffffff ;  /* 0xffffffff1b0f7836 */ /* 0x000fe20000000000 */
[----:B------:R-:W-:-:S03]  /*5450*/  LOP3.LUT R7, R26, R35, RZ, 0xc0, !PT ;  /* 0x000000231a077212 */ /* 0x000fc600078ec0ff */
[----:B------:R-:W-:Y:S01]  /*5460*/  IMAD.MOV R13, RZ, RZ, -R12 ;  /* 0x000000ffff0d7224 */ /* 0x000fe200078e0a0c */
[----:B------:R-:W-:Y:S01]  /*5470*/  LOP3.LUT R22, R22, R15, RZ, 0xc0, !PT ;  /* 0x0000000f16167212 */ /* 0x000fe200078ec0ff */
[----:B------:R-:W-:Y:S02]  /*5480*/  IMAD R9, R12, UR4, R7 ;  /* 0x000000040c097c24 */ /* 0x000fe4000f8e0207 */
[----:B---3--:R-:W-:Y:S02]  /*5490*/  IMAD R7, R13, R31, R28 ;  /* 0x0000001f0d077224 */ /* 0x008fe400078e021c */
[----:B------:R-:W-:Y:S02]  /*54a0*/  @P0 IMAD R10, R11, R24, R8 ;  /* 0x000000180b0a0224 */ /* 0x000fe400078e0208 */
[----:B------:R-:W-:Y:S02]  /*54b0*/  IMAD R7, R7, R27, R22 ;  /* 0x0000001b07077224 */ /* 0x000fe400078e0216 */
[----:B----4-:R-:W-:-:S02]  /*54c0*/  IMAD R10, R9, R34, R10 ;  /* 0x00000022090a7224 */ /* 0x010fc400078e020a */
[----:B------:R-:W-:-:S03]  /*54d0*/  IMAD.MOV.U32 R13, RZ, RZ, 0x1 ;  /* 0x00000001ff0d7424 */ /* 0x000fc600078e00ff */
[----:B------:R-:W-:Y:S02]  /*54e0*/  SEL R12, R7, R10, !P0 ;  /* 0x0000000a070c7207 */ /* 0x000fe40004000000 */
[----:B------:R-:W-:Y:S01]  /*54f0*/  SEL R20, R10, R7, !P0 ;  /* 0x000000070a147207 */ /* 0x000fe20004000000 */
[----:B------:R-:W-:-:S07]  /*5500*/  IMAD.MOV.U32 R7, RZ, RZ, R25 ;  /* 0x000000ffff077224 */ /* 0x000fce00078e0019 */
.L_x_102:
[----:B------:R-:W-:-:S08]  /*5510*/  NOP ;  /* 0x0000000000007918 */ /* 0x000fd00000000000 */
[----:B------:R-:W2:-:S00]  /*5520*/  USETMAXREG.DEALLOC.CTAPOOL 0x28 ;  /* 0x00000028000079c8 */ /* 0x000e8000080e0500 */
[----:B--2---:R-:W-:-:S13]  /*5530*/  ISETP.NE.AND P0, PT, R3, 0x1, PT ;  /* 0x000000010300780c */ /* 0x004fda0003f05270 */
[----:B------:R-:W-:Y:S05]  /*5540*/  @!P0 BRA `(.L_x_13) ;  /* 0x0000002000dc8947 */ /* 0x000fea0003800000 */
[----:B------:R-:W-:Y:S05]  /*5550*/  @!P4 BRA `(.L_x_105) ;  /* 0x0000001000b0c947 */ /* 0x000fea0003800000 */
[----:B------:R-:W-:-:S04]  /*5560*/  PRMT R0, R6, 0x9910, RZ ;  /* 0x0000991006007816 */ /* 0x000fc800000000ff */
[----:B------:R-:W-:-:S04]  /*5570*/  ISETP.NE.AND P0, PT, R0, RZ, PT ;  /* 0x000000ff0000720c */ /* 0x000fc80003f05270 */
[----:B------:R-:W-:-:S13]  /*5580*/  ISETP.NE.OR P0, PT, R3, 0x2, !P0 ;  /* 0x000000020300780c */ /* 0x000fda0004705670 */
[----:B------:R-:W-:Y:S05]  /*5590*/  @P0 BRA `(.L_x_13) ;  /* 0x0000002000c80947 */ /* 0x000fea0003800000 */
[----:B------:R-:W-:-:S13]  /*55a0*/  LOP3.LUT P1, RZ, R13, 0xff, RZ, 0xc0, !PT ;  /* 0x000000ff0dff7812 */ /* 0x000fda000782c0ff */
[----:B------:R-:W-:Y:S05]  /*55b0*/  @!P1 BRA `(.L_x_106) ;  /* 0x0000000000189947 */ /* 0x000fea0003800000 */
[----:B------:R-:W-:Y:S01]  /*55c0*/  UMOV UR4, 0x400 ;  /* 0x0000040000047882 */ /* 0x000fe20000000000 */
[----:B------:R-:W-:Y:S01]  /*55d0*/  IMAD.MOV.U32 R0, RZ, RZ, RZ ;  /* 0x000000ffff007224 */ /* 0x000fe200078e00ff */
[----:B-1----:R-:W-:-:S04]  /*55e0*/  ULEA UR4, UR36, UR4, 0x18 ;  /* 0x0000000424047291 */ /* 0x002fc8000f8ec03f */
[----:B------:R-:W-:-:S05]  /*55f0*/  SHF.L.U32 R0, R0, 0x1f, RZ ;  /* 0x0000001f00007819 */ /* 0x000fca00000006ff */
[----:B------:R-:W1:Y:S02]  /*5600*/  SYNCS.PHASECHK.TRANS64.TRYWAIT P0, [UR4+0xa8], R0 ;  /* 0x0000a800ff0075a7 */ /* 0x000e640008000144 */
[----:B-1----:R-:W-:Y:S05]  /*5610*/  @!P0 BRA `(.L_x_107) ;  /* 0x0000002400308947 */ /* 0x002fea0003800000 */
.L_x_106:
[----:B------:R-:W-:Y:S01]  /*5620*/  PRMT R9, RZ, 0x7610, R9 ;  /* 0x00007610ff097816 */ /* 0x000fe20000000009 */
[----:B------:R-:W-:Y:S06]  /*5630*/  @P2 BRA `(.L_x_108) ;  /* 0x0000000000242947 */ /* 0x000fec0003800000 */
[----:B------:R-:W-:Y:S02]  /*5640*/  ULDC.64 UR4, c[0x0][0x588] ;  /* 0x0001620000047ab9 */ /* 0x000fe40000000a00 */
[----:B------:R-:W-:-:S04]  /*5650*/  ISETP.NE.U32.AND P0, PT, RZ, UR4, PT ;  /* 0x00000004ff007c0c */ /* 0x000fc8000bf05070 */
[----:B------:R-:W-:-:S13]  /*5660*/  ISETP.NE.AND.EX P0, PT, RZ, UR5, PT, P0 ;  /* 0x00000005ff007c0c */ /* 0x000fda000bf05300 */
[----:B------:R-:W-:Y:S05]  /*5670*/  @!P0 BRA `(.L_x_109) ;  /* 0x00000000000c8947 */ /* 0x000fea0003800000 */
[----:B------:R2:W5:Y:S01]  /*5680*/  LDG.E R11, desc[UR54][R4.64] ;  /* 0x00000036040b7981 */ /* 0x000562000c1e1900 */
[----:B------:R-:W-:Y:S01]  /*5690*/  IMAD.MOV.U32 R9, RZ, RZ, 0x1 ;  /* 0x00000001ff097424 */ /* 0x000fe200078e00ff */
[----:B------:R-:W-:Y:S06]  /*56a0*/  BRA `(.L_x_108) ;  /* 0x0000000000087947 */ /* 0x000fec0003800000 */
.L_x_109:
[----:B------:R-:W3:Y:S01]  /*56b0*/  LDC R11, c[0x0][0x580] ;  /* 0x00016000ff0b7b82 */ /* 0x000ee20000000800 */
[----:B------:R-:W-:-:S07]  /*56c0*/  IMAD.MOV.U32 R9, RZ, RZ, 0x1 ;  /* 0x00000001ff097424 */ /* 0x000fce00078e00ff */
.L_x_108:
[----:B-1----:R-:W-:Y:S01]  /*56d0*/  IMAD.MOV.U32 R0, RZ, RZ, 0x1 ;  /* 0x00000001ff007424 */ /* 0x002fe200078e00ff */
[----:B------:R-:W-:Y:S06]  /*56e0*/  @!P1 BRA `(.L_x_110) ;  /* 0x0000000c00dc9947 */ /* 0x000fec0003800000 */
[----:B------:R-:W1:Y:S01]  /*56f0*/  LDC R3, c[0x0][0x8a8] ;  /* 0x00022a00ff037b82 */ /* 0x000e620000000800 */
[----:B------:R-:W-:Y:S01]  /*5700*/  IMAD.MOV.U32 R0, RZ, RZ, -0x1 ;  /* 0xffffffffff007424 */ /* 0x000fe200078e00ff */
[----:B------:R-:W-:Y:S01]  /*5710*/  ULDC UR4, c[0x0][0x900] ;  /* 0x0002400000047ab9 */ /* 0x000fe20000000800 */
[----:B------:R-:W-:Y:S01]  /*5720*/  LOP3.LUT R10, R18, 0x2, RZ, 0xfc, !PT ;  /* 0x00000002120a7812 */ /* 0x000fe200078efcff */
[----:B------:R-:W-:Y:S01]  /*5730*/  ULDC.64 UR6, c[0x0][0x198] ;  /* 0x0000660000067ab9 */ /* 0x000fe20000000a00 */
[----:B------:R-:W-:Y:S02]  /*5740*/  USHF.L.U32 UR13, UR37, UR4, URZ ;  /* 0x00000004250d7299 */ /* 0x000fe4000800063f */
[----:B------:R-:W-:Y:S01]  /*5750*/  SHF.L.U32 R8, R0, UR4, RZ ;  /* 0x0000000400087c19 */ /* 0x000fe200080006ff */
[----:B------:R-:W-:Y:S01]  /*5760*/  IMAD.MOV.U32 R0, RZ, RZ, 0x1 ;  /* 0x00000001ff007424 */ /* 0x000fe200078e00ff */
[----:B------:R-:W-:Y:S01]  /*5770*/  ULDC.64 UR14, c[0x0][0x588] ;  /* 0x00016200000e7ab9 */ /* 0x000fe20000000a00 */
[----:B------:R-:W-:Y:S01]  /*5780*/  ULDC.64 UR22, c[0x0][0x8f8] ;  /* 0x00023e0000167ab9 */ /* 0x000fe20000000a00 */
[----:B------:R-:W-:Y:S01]  /*5790*/  LOP3.LUT R8, RZ, R8, RZ, 0x33, !PT ;  /* 0x00000008ff087212 */ /* 0x000fe200078e33ff */
[----:B------:R-:W-:Y:S01]  /*57a0*/  ULDC.64 UR24, c[0x0][0x590] ;  /* 0x0001640000187ab9 */ /* 0x000fe20000000a00 */
[----:B-1----:R-:W-:-:S07]  /*57b0*/  VIADD R3, R3, 0xffffffff ;  /* 0xffffffff03037836 */ /* 0x002fce0000000000 */
.L_x_142:
[----:B------:R-:W-:Y:S02]  /*57c0*/  ISETP.NE.U32.AND P0, PT, RZ, UR24, PT ;  /* 0x00000018ff007c0c */ /* 0x000fe4000bf05070 */
[----:B------:R-:W-:Y:S02]  /*57d0*/  R2UR UR19, R20 ;  /* 0x00000000141372ca */ /* 0x000fe400000e0000 */
[----:B------:R-:W-:Y:S02]  /*57e0*/  R2UR UR18, R12 ;  /* 0x000000000c1272ca */ /* 0x000fe400000e0000 */
[----:B------:R-:W-:-:S09]  /*57f0*/  ISETP.NE.AND.EX P0, PT, RZ, UR25, PT, P0 ;  /* 0x00000019ff007c0c */ /* 0x000fd2000bf05300 */
[----:B------:R-:W-:Y:S02]  /*5800*/  USHF.L.U32 UR19, UR19, 0x7, URZ ;  /* 0x0000000713137899 */ /* 0x000fe4000800063f */
[----:B------:R-:W-:Y:S02]  /*5810*/  USHF.L.U32 UR18, UR18, 0x7, URZ ;  /* 0x0000000712127899 */ /* 0x000fe4000800063f */
[----:B---34-:R-:W-:Y:S10]  /*5820*/  @!P0 BRA `(.L_x_111) ;  /* 0x00000000002c8947 */ /* 0x018ff40003800000 */
[----:B------:R-:W-:-:S04]  /*5830*/  ISETP.NE.U32.AND P1, PT, RZ, UR14, PT ;  /* 0x0000000eff007c0c */ /* 0x000fc8000bf25070 */
[----:B------:R-:W-:-:S13]  /*5840*/  ISETP.NE.AND.EX P1, PT, RZ, UR15, PT, P1 ;  /* 0x0000000fff007c0c */ /* 0x000fda000bf25310 */
[----:B------:R-:W-:Y:S05]  /*5850*/  @!P1 BRA `(.L_x_112) ;  /* 0x0000000000189947 */ /* 0x000fea0003800000 */
[----:B--2---:R-:W1:Y:S01]  /*5860*/  LDC.64 R4, c[0x0][0x588] ;  /* 0x00016200ff047b82 */ /* 0x004e620000000a00 */
[----:B------:R-:W-:-:S04]  /*5870*/  IMAD R9, R7, UR24, RZ ;  /* 0x0000001807097c24 */ /* 0x000fc8000f8e02ff */
[----:B-1----:R-:W-:-:S05]  /*5880*/  IMAD.WIDE R4, R9, 0x4, R4 ;  /* 0x0000000409047825 */ /* 0x002fca00078e0204 */
[----:B---3-5:R1:W5:Y:S01]  /*5890*/  LDG.E R11, desc[UR54][R4.64] ;  /* 0x00000036040b7981 */ /* 0x028362000c1e1900 */
[----:B------:R-:W-:Y:S01]  /*58a0*/  IMAD.MOV.U32 R9, RZ, RZ, 0x1 ;  /* 0x00000001ff097424 */ /* 0x000fe200078e00ff */
[----:B------:R-:W-:Y:S06]  /*58b0*/  BRA `(.L_x_111) ;  /* 0x0000000000087947 */ /* 0x000fec0003800000 */
.L_x_112:
[----:B---3-5:R-:W4:Y:S01]  /*58c0*/  LDC R11, c[0x0][0x580] ;  /* 0x00016000ff0b7b82 */ /* 0x028f220000000800 */
[----:B------:R-:W-:-:S07]  /*58d0*/  IMAD.MOV.U32 R9, RZ, RZ, 0x1 ;  /* 0x00000001ff097424 */ /* 0x000fce00078e00ff */
.L_x_111:
[----:B------:R-:W-:Y:S05]  /*58e0*/  @!P0 BRA `(.L_x_113) ;  /* 0x00000000001c8947 */ /* 0x000fea0003800000 */
[----:B------:R-:W-:-:S13]  /*58f0*/  LOP3.LUT P2, RZ, R9, 0xff, RZ, 0xc0, !PT ;  /* 0x000000ff09ff7812 */ /* 0x000fda000784c0ff */
[----:B-12---:R-:W1:Y:S02]  /*5900*/  @!P2 LDC.64 R4, c[0x0][0x588] ;  /* 0x00016200ff04ab82 */ /* 0x006e640000000a00 */
[----:B-1----:R-:W-:-:S04]  /*5910*/  @!P2 ISETP.NE.U32.AND P0, PT, R4, RZ, PT ;  /* 0x000000ff0400a20c */ /* 0x002fc80003f05070 */
[----:B------:R-:W-:Y:S02]  /*5920*/  @!P2 ISETP.NE.AND.EX P1, PT, R5, RZ, PT, P0 ;  /* 0x000000ff0500a20c */ /* 0x000fe40003f25300 */
[----:B---345:R-:W-:Y:S02]  /*5930*/  @P2 FSETP.EQ.AND P0, PT, R11, RZ, PT ;  /* 0x000000ff0b00220b */ /* 0x038fe40003f02000 */
[----:B------:R-:W-:Y:S01]  /*5940*/  @!P2 PLOP3.LUT P0, PT, P1, PT, PT, 0x8, 0x0 ;  /* 0x000000000000a81c */ /* 0x000fe20000f0e170 */
[----:B------:R-:W-:-:S12]  /*5950*/  BRA `(.L_x_114) ;  /* 0x0000000000047947 */ /* 0x000fd80003800000 */
.L_x_113:
[----:B---345:R-:W-:-:S13]  /*5960*/  FSETP.EQ.AND P0, PT, R11, RZ, PT ;  /* 0x000000ff0b00720b */ /* 0x038fda0003f02000 */
.L_x_114:
[----:B------:R-:W-:Y:S02]  /*5970*/  ISETP.NE.AND P2, PT, R10, 0x3, PT ;  /* 0x000000030a00780c */ /* 0x000fe40003f45270 */
[----:B------:R-:W-:-:S04]  /*5980*/  ELECT P1, URZ, PT ;  /* 0x00000000003f782f */ /* 0x000fc80003820000 */
[----:B------:R-:W-:-:S07]  /*5990*/  PLOP3.LUT P0, PT, P1, P0, PT, 0x20, 0x0 ;  /* 0x000000000000781c */ /* 0x000fce0000f00470 */
[----:B------:R-:W-:Y:S06]  /*59a0*/  @!P2 BRA `(.L_x_115) ;  /* 0x000000000004a947 */ /* 0x000fec0003800000 */
[----:B------:R-:W-:Y:S01]  /*59b0*/  BPT.TRAP 0x1 ;  /* 0x000000040000795c */ /* 0x000fe20000300000 */
.L_x_115:
[----:B------:R-:W3:Y:S01]  /*59c0*/  S2UR UR36, SR_CgaCtaId ;  /* 0x00000000002479c3 */ /* 0x000ee20000008800 */
[----:B------:R-:W-:Y:S01]  /*59d0*/  UMOV UR4, 0x400 ;  /* 0x0000040000047882 */ /* 0x000fe20000000000 */
[----:B-12---:R-:W-:Y:S01]  /*59e0*/  SHF.L.U32 R4, R0, 0x1f, RZ ;  /* 0x0000001f00047819 */ /* 0x006fe200000006ff */
[----:B---3--:R-:W-:-:S09]  /*59f0*/  ULEA UR4, UR36, UR4, 0x18 ;  /* 0x0000000424047291 */ /* 0x008fd2000f8ec03f */
[----:B------:R-:W1:Y:S02]  /*5a00*/  SYNCS.PHASECHK.TRANS64.TRYWAIT P1, [UR4+0x80], R4 ;  /* 0x00008004ff0075a7 */ /* 0x000e640008020144 */
[----:B-1----:R-:W-:Y:S05]  /*5a10*/  @!P1 BRA `(.L_x_116) ;  /* 0x0000002000489947 */ /* 0x002fea0003800000 */
.L_x_175:
[----:B------:R-:W-:Y:S04]  /*5a20*/  BSSY B0, `(.L_x_117) ;  /* 0x000000e000007945 */ /* 0x000fe80003800000 */
[----:B------:R-:W-:Y:S05]  /*5a30*/  @!P0 BRA `(.L_x_118) ;  /* 0x0000000000308947 */ /* 0x000fea0003800000 */
[----:B------:R-:W-:Y:S01]  /*5a40*/  R2UR UR20, R7 ;  /* 0x00000000071472ca */ /* 0x000fe200000e0000 */
[----:B------:R-:W-:Y:S02]  /*5a50*/  UIADD3 UR8, UP0, UR6, 0x3f0, URZ ;  /* 0x000003f006087890 */ /* 0x000fe4000ff1e03f */
[----:B------:R-:W-:Y:S02]  /*5a60*/  UIADD3 UR16, UR4, 0x200, URZ ;  /* 0x0000020004107890 */ /* 0x000fe4000fffe03f */
[----:B------:R-:W-:Y:S02]  /*5a70*/  UIADD3 UR17, UR4, 0x60, URZ ;  /* 0x0000006004117890 */ /* 0x000fe4000fffe03f */
[----:B------:R-:W-:Y:S01]  /*5a80*/  UIADD3.X UR9, URZ, UR7, URZ, UP0, !UPT ;  /* 0x000000073f097290 */ /* 0x000fe200087fe43f */
[----:B------:R-:W-:Y:S01]  /*5a90*/  UMOV UR10, 0x0 ;  /* 0x00000000000a7882 */ /* 0x000fe20000000000 */
[----:B------:R-:W-:-:S07]  /*5aa0*/  UMOV UR11, 0x10000000 ;  /* 0x10000000000b7882 */ /* 0x000fce0000000000 */
[----:B------:R2:W-:Y:S02]  /*5ab0*/  UTMALDG.3D [UR16], [UR8], desc[UR10] ;  /* 0x00000a10080075b4 */ /* 0x0005e40008011000 */
[----:B--2---:R-:W-:Y:S05]  /*5ac0*/  @!P2 BRA `(.L_x_119) ;  /* 0x000000000004a947 */ /* 0x004fea0003800000 */
[----:B------:R-:W-:Y:S01]  /*5ad0*/  BPT.TRAP 0x1 ;  /* 0x000000040000795c */ /* 0x000fe20000300000 */
.L_x_119:
[----:B-1----:R-:W1:Y:S02]  /*5ae0*/  LDC R5, c[0x0][0x800] ;  /* 0x00020000ff057b82 */ /* 0x002e640000000800 */
[----:B-1----:R2:W-:Y:S02]  /*5af0*/  SYNCS.ARRIVE.TRANS64.RED.A0TR RZ, [UR4+0x60], R5 ;  /* 0x00006005ffff79a7 */ /* 0x0025e40008300404 */
.L_x_118:
[----:B------:R-:W-:Y:S05]  /*5b00*/  BSYNC B0 ;  /* 0x0000000000007941 */ /* 0x000fea0003800000 */
.L_x_117:
[----:B------:R-:W-:Y:S05]  /*5b10*/  @!P2 BRA `(.L_x_120) ;  /* 0x000000000004a947 */ /* 0x000fea0003800000 */
[----:B------:R-:W-:Y:S01]  /*5b20*/  BPT.TRAP 0x1 ;  /* 0x000000040000795c */ /* 0x000fe20000300000 */
.L_x_120:
[----:B------:R-:W-:-:S04]  /*5b30*/  UIADD3 UR5, UR4, 0x60, URZ ;  /* 0x0000006004057890 */ /* 0x000fc8000fffe03f */
[----:B------:R-:W-:-:S09]  /*5b40*/  UPRMT UR5, UR36, 0x654, UR5 ;  /* 0x0000065424057896 */ /* 0x000fd20008000005 */
[----:B------:R-:W-:Y:S01]  /*5b50*/  SYNCS.ARRIVE.TRANS64.RED.A1T0 RZ, [UR5], RZ ;  /* 0x000000ffffff79a7 */ /* 0x000fe20008100405 */
[----:B------:R-:W-:Y:S05]  /*5b60*/  @!P2 BRA `(.L_x_121) ;  /* 0x000000000004a947 */ /* 0x000fea0003800000 */
[----:B------:R-:W-:Y:S01]  /*5b70*/  BPT.TRAP 0x1 ;  /* 0x000000040000795c */ /* 0x000fe20000300000 */
.L_x_121:
[----:B------:R-:W3:Y:S02]  /*5b80*/  SYNCS.PHASECHK.TRANS64.TRYWAIT P1, [UR4+0x88], R4 ;  /* 0x00008804ff0075a7 */ /* 0x000ee40008020144 */
[----:B---3--:R-:W-:Y:S05]  /*5b90*/  @!P1 BRA `(.L_x_122) ;  /* 0x0000002000009947 */ /* 0x008fea0003800000 */
.L_x_176:
[----:B------:R-:W-:Y:S04]  /*5ba0*/  BSSY B0, `(.L_x_123) ;  /* 0x0000010000007945 */ /* 0x000fe80003800000 */
[----:B------:R-:W-:Y:S05]  /*5bb0*/  @!P0 BRA `(.L_x_124) ;  /* 0x0000000000388947 */ /* 0x000fea0003800000 */
[----:B------:R-:W-:Y:S01]  /*5bc0*/  UIADD3 UR16, UP0, UR6, 0x3f0, URZ ;  /* 0x000003f006107890 */ /* 0x000fe2000ff1e03f */
[----:B------:R-:W-:Y:S01]  /*5bd0*/  R2UR UR12, R7 ;  /* 0x00000000070c72ca */ /* 0x000fe200000e0000 */
[----:B------:R-:W-:Y:S02]  /*5be0*/  UIADD3 UR10, UR18, 0x20, URZ ;  /* 0x00000020120a7890 */ /* 0x000fe4000fffe03f */
[----:B------:R-:W-:Y:S02]  /*5bf0*/  UIADD3 UR8, UR4, 0x2200, URZ ;  /* 0x0000220004087890 */ /* 0x000fe4000fffe03f */
[----:B------:R-:W-:Y:S02]  /*5c00*/  UIADD3 UR9, UR4, 0x68, URZ ;  /* 0x0000006804097890 */ /* 0x000fe4000fffe03f */
[----:B------:R-:W-:Y:S01]  /*5c10*/  UIADD3.X UR17, URZ, UR7, URZ, UP0, !UPT ;  /* 0x000000073f117290 */ /* 0x000fe200087fe43f */
[----:B------:R-:W-:Y:S01]  /*5c20*/  UMOV UR20, 0x0 ;  /* 0x0000000000147882 */ /* 0x000fe20000000000 */
[----:B------:R-:W-:Y:S01]  /*5c30*/  UMOV UR21, 0x10000000 ;  /* 0x1000000000157882 */ /* 0x000fe20000000000 */
[----:B------:R-:W-:-:S06]  /*5c40*/  UMOV UR11, UR19 ;  /* 0x00000013000b7c82 */ /* 0x000fcc0008000000 */
[----:B------:R3:W-:Y:S02]  /*5c50*/  UTMALDG.3D [UR8], [UR16], desc[UR20] ;  /* 0x00001408100075b4 */ /* 0x0007e40008011000 */
[----:B---3--:R-:W-:Y:S05]  /*5c60*/  @!P2 BRA `(.L_x_125) ;  /* 0x000000000004a947 */ /* 0x008fea0003800000 */
[----:B------:R-:W-:Y:S01]  /*5c70*/  BPT.TRAP 0x1 ;  /* 0x000000040000795c */ /* 0x000fe20000300000 */
.L_x_125:
[----:B-12---:R-:W1:Y:S02]  /*5c80*/  LDC R5, c[0x0][0x800] ;  /* 0x00020000ff057b82 */ /* 0x006e640000000800 */
[----:B-1----:R3:W-:Y:S02]  /*5c90*/  SYNCS.ARRIVE.TRANS64.RED.A0TR RZ, [UR4+0x68], R5 ;  /* 0x00006805ffff79a7 */ /* 0x0027e40008300404 */
.L_x_124:
[----:B------:R-:W-:Y:S05]  /*5ca0*/  BSYNC B0 ;  /* 0x0000000000007941 */ /* 0x000fea0003800000 */
.L_x_123:
[----:B------:R-:W-:Y:S05]  /*5cb0*/  @!P2 BRA `(.L_x_126) ;  /* 0x000000000004a947 */ /* 0x000fea0003800000 */
[----:B------:R-:W-:Y:S01]  /*5cc0*/  BPT.TRAP 0x1 ;  /* 0x000000040000795c */ /* 0x000fe20000300000 */
.L_x_126:
[----:B------:R-:W-:-:S04]  /*5cd0*/  UIADD3 UR5, UR4, 0x68, URZ ;  /* 0x0000006804057890 */ /* 0x000fc8000fffe03f */
[----:B------:R-:W-:-:S09]  /*5ce0*/  UPRMT UR5, UR36, 0x654, UR5 ;  /* 0x0000065424057896 */ /* 0x000fd20008000005 */
[----:B------:R-:W-:Y:S01]  /*5cf0*/  SYNCS.ARRIVE.TRANS64.RED.A1T0 RZ, [UR5], RZ ;  /* 0x000000ffffff79a7 */ /* 0x000fe20008100405 */
[----:B------:R-:W-:Y:S05]  /*5d00*/  @!P2 BRA `(.L_x_127) ;  /* 0x000000000004a947 */ /* 0x000fea0003800000 */
[----:B------:R-:W-:Y:S01]  /*5d10*/  BPT.TRAP 0x1 ;  /* 0x000000040000795c */ /* 0x000fe20000300000 */
.L_x_127:
[----:B------:R-:W4:Y:S02]  /*5d20*/  SYNCS.PHASECHK.TRANS64.TRYWAIT P1, [UR4+0x90], R4 ;  /* 0x00009004ff0075a7 */ /* 0x000f240008020144 */
[----:B----4-:R-:W-:Y:S05]  /*5d30*/  @!P1 BRA `(.L_x_128) ;  /* 0x0000001c00b09947 */ /* 0x010fea0003800000 */
.L_x_177:
        /* <DEDUP_REMOVED lines=12> */
[----:B----4-:R-:W-:Y:S05]  /*5e00*/  @!P2 BRA `(.L_x_131) ;  /* 0x000000000004a947 */ /* 0x010fea0003800000 */
[----:B------:R-:W-:Y:S01]  /*5e10*/  BPT.TRAP 0x1 ;  /* 0x000000040000795c */ /* 0x000fe20000300000 */
.L_x_131:
[----:B-123--:R-:W1:Y:S02]  /*5e20*/  LDC R5, c[0x0][0x800] ;  /* 0x00020000ff057b82 */ /* 0x00ee640000000800 */
[----:B-1----:R4:W-:Y:S02]  /*5e30*/  SYNCS.ARRIVE.TRANS64.RED.A0TR RZ, [UR4+0x70], R5 ;  /* 0x00007005ffff79a7 */ /* 0x0029e40008300404 */
.L_x_130:
[----:B------:R-:W-:Y:S05]  /*5e40*/  BSYNC B0 ;  /* 0x0000000000007941 */ /* 0x000fea0003800000 */
.L_x_129:
[----:B------:R-:W-:Y:S05]  /*5e50*/  @!P2 BRA `(.L_x_132) ;  /* 0x000000000004a947 */ /* 0x000fea0003800000 */
[----:B------:R-:W-:Y:S01]  /*5e60*/  BPT.TRAP 0x1 ;  /* 0x000000040000795c */ /* 0x000fe20000300000 */
.L_x_132:
[----:B------:R-:W-:-:S04]  /*5e70*/  UIADD3 UR5, UR4, 0x70, URZ ;  /* 0x0000007004057890 */ /* 0x000fc8000fffe03f */
[----:B------:R-:W-:-:S09]  /*5e80*/  UPRMT UR5, UR36, 0x654, UR5 ;  /* 0x0000065424057896 */ /* 0x000fd20008000005 */
[----:B------:R-:W-:Y:S01]  /*5e90*/  SYNCS.ARRIVE.TRANS64.RED.A1T0 RZ, [UR5], RZ ;  /* 0x000000ffffff79a7 */ /* 0x000fe20008100405 */
[----:B------:R-:W-:Y:S05]  /*5ea0*/  @!P2 BRA `(.L_x_133) ;  /* 0x000000000004a947 */ /* 0x000fea0003800000 */
[----:B------:R-:W-:Y:S01]  /*5eb0*/  BPT.TRAP 0x1 ;  /* 0x000000040000795c */ /* 0x000fe20000300000 */
.L_x_133:
[----:B------:R-:W5:Y:S02]  /*5ec0*/  SYNCS.PHASECHK.TRANS64.TRYWAIT P1, [UR4+0x98], R4 ;  /* 0x00009804ff0075a7 */ /* 0x000f640008020144 */
[----:B-----5:R-:W-:Y:S05]  /*5ed0*/  @!P1 BRA `(.L_x_134) ;  /* 0x0000001c00609947 */ /* 0x020fea0003800000 */
.L_x_178:
[----:B------:R-:W-:Y:S04]  /*5ee0*/  BSSY B0, `(.L_x_135) ;  /* 0x0000010000007945 */ /* 0x000fe80003800000 */
[----:B------:R-:W-:Y:S05]  /*5ef0*/  @!P0 BRA `(.L_x_136) ;  /* 0x0000000000388947 */ /* 0x000fea0003800000 */
[----:B------:R-:W-:Y:S01]  /*5f00*/  R2UR UR12, R7 ;  /* 0x00000000070c72ca */ /* 0x000fe200000e0000 */
[----:B------:R-:W-:Y:S02]  /*5f10*/  UIADD3 UR16, UP0, UR6, 0x3f0, URZ ;  /* 0x000003f006107890 */ /* 0x000fe4000ff1e03f */
        /* <DEDUP_REMOVED lines=8> */
[----:B-1----:R-:W-:Y:S05]  /*5fa0*/  @!P2 BRA `(.L_x_137) ;  /* 0x000000000004a947 */ /* 0x002fea0003800000 */
[----:B------:R-:W-:Y:S01]  /*5fb0*/  BPT.TRAP 0x1 ;  /* 0x000000040000795c */ /* 0x000fe20000300000 */
.L_x_137:
[----:B------:R-:W1:Y:S02]  /*5fc0*/  LDC R4, c[0x0][0x800] ;  /* 0x00020000ff047b82 */ /* 0x000e640000000800 */
[----:B-1----:R1:W-:Y:S02]  /*5fd0*/  SYNCS.ARRIVE.TRANS64.RED.A0TR RZ, [UR4+0x78], R4 ;  /* 0x00007804ffff79a7 */ /* 0x0023e40008300404 */
.L_x_136:
[----:B------:R-:W-:Y:S05]  /*5fe0*/  BSYNC B0 ;  /* 0x0000000000007941 */ /* 0x000fea0003800000 */
.L_x_135:
[----:B------:R-:W-:Y:S05]  /*5ff0*/  @!P2 BRA `(.L_x_138) ;  /* 0x000000000004a947 */ /* 0x000fea0003800000 */
[----:B------:R-:W-:Y:S01]  /*6000*/  BPT.TRAP 0x1 ;  /* 0x000000040000795c */ /* 0x000fe20000300000 */
.L_x_138:
[----:B------:R-:W-:Y:S01]  /*6010*/  IADD3 R16, P0, R16, UR52, RZ ;  /* 0x0000003410107c10 */ /* 0x000fe2000ff1e0ff */
[----:B------:R-:W-:Y:S01]  /*6020*/  UIADD3 UR4, UR4, 0x78, URZ ;  /* 0x0000007804047890 */ /* 0x000fe2000fffe03f */
[----:B------:R-:W-:Y:S01]  /*6030*/  LOP3.LUT R0, R0, 0x1, RZ, 0x3c, !PT ;  /* 0x0000000100007812 */ /* 0x000fe200078e3cff */
[----:B------:R-:W-:Y:S01]  /*6040*/  IMAD.MOV.U32 R20, RZ, RZ, -0x1 ;  /* 0xffffffffff147424 */ /* 0x000fe200078e00ff */
[----:B------:R-:W-:Y:S01]  /*6050*/  IADD3.X R17, R17, UR38, RZ, P0, !PT ;  /* 0x0000002611117c10 */ /* 0x000fe200087fe4ff */
[----:B------:R-:W-:Y:S01]  /*6060*/  UPRMT UR4, UR36, 0x654, UR4 ;  /* 0x0000065424047896 */ /* 0x000fe20008000004 */
[----:B------:R-:W-:Y:S01]  /*6070*/  ISETP.GE.U32.AND P0, PT, R16, UR22, PT ;  /* 0x0000001610007c0c */ /* 0x000fe2000bf06070 */
[----:B------:R-:W-:Y:S01]  /*6080*/  IMAD.MOV.U32 R12, RZ, RZ, -0x1 ;  /* 0xffffffffff0c7424 */ /* 0x000fe200078e00ff */
[----:B-1----:R-:W-:Y:S01]  /*6090*/  PRMT R4, RZ, 0x7610, R4 ;  /* 0x00007610ff047816 */ /* 0x002fe20000000004 */
[----:B------:R-:W-:Y:S01]  /*60a0*/  IMAD.MOV.U32 R7, RZ, RZ, -0x1 ;  /* 0xffffffffff077424 */ /* 0x000fe200078e00ff */
[----:B------:R-:W-:-:S04]  /*60b0*/  ISETP.GE.U32.AND.EX P0, PT, R17, UR23, PT, P0 ;  /* 0x0000001711007c0c */ /* 0x000fc8000bf06100 */
[----:B------:R-:W-:Y:S09]  /*60c0*/  SYNCS.ARRIVE.TRANS64.RED.A1T0 RZ, [UR4], RZ ;  /* 0x000000ffffff79a7 */ /* 0x000ff20008100404 */
[----:B------:R-:W-:Y:S05]  /*60d0*/  @P0 BRA `(.L_x_139) ;  /* 0x0000000400580947 */ /* 0x000fea0003800000 */
[----:B------:R-:W1:Y:S01]  /*60e0*/  S2R R15, SR_CTAID.X ;  /* 0x00000000000f7919 */ /* 0x000e620000002500 */
[----:B------:R-:W5:Y:S01]  /*60f0*/  LDC.64 R12, c[0x0][0x8d0] ;  /* 0x00023400ff0c7b82 */ /* 0x000f620000000a00 */
[----:B------:R-:W-:Y:S01]  /*6100*/  ULDC UR4, c[0x0][0x150] ;  /* 0x0000540000047ab9 */ /* 0x000fe20000000800 */
[----:B------:R-:W-:Y:S01]  /*6110*/  IMAD.MOV.U32 R7, RZ, RZ, R16 ;  /* 0x000000ffff077224 */ /* 0x000fe200078e0010 */
[----:B------:R-:W2:Y:S01]  /*6120*/  S2R R19, SR_CTAID.Y ;  /* 0x0000000000137919 */ /* 0x000ea20000002600 */
[----:B------:R-:W-:-:S04]  /*6130*/  IMAD.MOV.U32 R21, RZ, RZ, R17 ;  /* 0x000000ffff157224 */ /* 0x000fc800078e0011 */
[----:B------:R-:W2:Y:S08]  /*6140*/  LDC R22, c[0x0][0x144] ;  /* 0x00005100ff167b82 */ /* 0x000eb00000000800 */
[----:B------:R-:W3:Y:S01]  /*6150*/  LDC R20, c[0x0][0x8d8] ;  /* 0x00023600ff147b82 */ /* 0x000ee20000000800 */
[----:B-----5:R-:W-:-:S04]  /*6160*/  ISETP.NE.U32.AND P0, PT, R12, RZ, PT ;  /* 0x000000ff0c00720c */ /* 0x020fc80003f05070 */
[----:B------:R-:W-:Y:S02]  /*6170*/  ISETP.NE.AND.EX P0, PT, R13, RZ, PT, P0 ;  /* 0x000000ff0d00720c */ /* 0x000fe40003f05300 */
[----:B-1----:R-:W-:Y:S02]  /*6180*/  I2FP.F32.U32 R4, R15 ;  /* 0x0000000f00047245 */ /* 0x002fe40000201000 */
[----:B--2---:R-:W-:-:S03]  /*6190*/  I2FP.F32.U32 R23, R19 ;  /* 0x0000001300177245 */ /* 0x004fc60000201000 */
[----:B------:R-:W-:-:S04]  /*61a0*/  FMUL R4, R4, UR4 ;  /* 0x0000000404047c20 */ /* 0x000fc80008400000 */
[----:B------:R1:W2:Y:S02]  /*61b0*/  F2I.U32.TRUNC.NTZ R14, R4 ;  /* 0x00000004000e7305 */ /* 0x0002a4000020f000 */
[----:B---3--:R-:W-:Y:S05]  /*61c0*/  @!P0 BRA `(.L_x_140) ;  /* 0x0000000000308947 */ /* 0x008fea0003800000 */
[----:B----4-:R-:W3:Y:S02]  /*61d0*/  LDC R5, c[0x0][0x8dc] ;  /* 0x00023700ff057b82 */ /* 0x010ee40000000800 */
[----:B---3--:R-:W-:-:S05]  /*61e0*/  IADD3 R5, P0, R16, R5, RZ ;  /* 0x0000000510057210 */ /* 0x008fca0007f1e0ff */
[----:B------:R-:W-:-:S04]  /*61f0*/  IMAD.X R21, RZ, RZ, R17, P0 ;  /* 0x000000ffff157224 */ /* 0x000fc800000e0611 */
[----:B------:R-:W-:-:S04]  /*6200*/  IMAD.WIDE.U32 R6, R21, R12, RZ ;  /* 0x0000000c15067225 */ /* 0x000fc800078e00ff */
[----:B------:R-:W-:-:S04]  /*6210*/  IMAD.WIDE.U32 R6, P0, R5, R13, R6 ;  /* 0x0000000d05067225 */ /* 0x000fc80007800006 */
[----:B-1----:R-:W-:-:S04]  /*6220*/  IMAD.WIDE.U32 R4, R5, R12, RZ ;  /* 0x0000000c05047225 */ /* 0x002fc800078e00ff */
[----:B------:R-:W-:Y:S01]  /*6230*/  IMAD.MOV.U32 R4, RZ, RZ, R7 ;  /* 0x000000ffff047224 */ /* 0x000fe200078e0007 */
[----:B------:R-:W-:Y:S01]  /*6240*/  IADD3 RZ, P1, R5, R6, RZ ;  /* 0x0000000605ff7210 */ /* 0x000fe20007f3e0ff */
[----:B------:R-:W-:-:S04]  /*6250*/  IMAD.X R5, RZ, RZ, RZ, P0 ;  /* 0x000000ffff057224 */ /* 0x000fc800000e06ff */
[----:B------:R-:W-:-:S04]  /*6260*/  IMAD.WIDE.U32.X R4, R21, R13, R4, P1 ;  /* 0x0000000d15047225 */ /* 0x000fc800008e0404 */
[----:B------:R-:W-:Y:S02]  /*6270*/  IMAD.MOV.U32 R7, RZ, RZ, R4 ;  /* 0x000000ffff077224 */ /* 0x000fe400078e0004 */
[----:B------:R-:W-:-:S07]  /*6280*/  IMAD.MOV.U32 R21, RZ, RZ, R5 ;  /* 0x000000ffff157224 */ /* 0x000fce00078e0005 */
.L_x_140:
[----:B------:R-:W-:Y:S01]  /*6290*/  ULDC UR4, c[0x0][0x154] ;  /* 0x0000550000047ab9 */ /* 0x000fe20000000800 */
[----:B------:R-:W3:Y:S01]  /*62a0*/  LDC R12, c[0x0][0x148] ;  /* 0x00005200ff0c7b82 */ /* 0x000ee20000000800 */
[----:B------:R-:W-:Y:S01]  /*62b0*/  FMUL R23, R23, UR4 ;  /* 0x0000000417177c20 */ /* 0x000fe20008400000 */
[----:B------:R-:W-:Y:S01]  /*62c0*/  ISETP.NE.AND P2, PT, R2, 0x1, PT ;  /* 0x000000010200780c */ /* 0x000fe20003f45270 */
[----:B--2---:R-:W-:Y:S01]  /*62d0*/  IMAD.MOV R6, RZ, RZ, -R14 ;  /* 0x000000ffff067224 */ /* 0x004fe200078e0a0e */
[-CC-:B------:R-:W-:Y:S02]  /*62e0*/  SHF.R.U64 R14, R7, R20.reuse, R21.reuse ;  /* 0x00000014070e7219 */ /* 0x180fe40000001215 */
[----:B------:R-:W-:Y:S01]  /*62f0*/  SHF.R.U32.HI R20, RZ, R20, R21 ;  /* 0x00000014ff147219 */ /* 0x000fe20000011615 */
[----:B------:R-:W2:Y:S01]  /*6300*/  F2I.U32.TRUNC.NTZ R23, R23 ;  /* 0x0000001700177305 */ /* 0x000ea2000020f000 */
[----:B-1--4-:R-:W1:Y:S01]  /*6310*/  LDC.64 R4, c[0x0][0x8c8] ;  /* 0x00023200ff047b82 */ /* 0x012e620000000a00 */
[----:B------:R-:W-:Y:S01]  /*6320*/  IADD3 R21, P0, RZ, -R14, RZ ;  /* 0x8000000eff157210 */ /* 0x000fe20007f1e0ff */
[----:B------:R-:W-:-:S04]  /*6330*/  IMAD R15, R22, R6, R15 ;  /* 0x00000006160f7224 */ /* 0x000fc800078e020f */
[----:B------:R-:W-:Y:S02]  /*6340*/  IMAD.X R7, RZ, RZ, ~R20, P0 ;  /* 0x000000ffff077224 */ /* 0x000fe400000e0e14 */
[----:B------:R-:W4:Y:S01]  /*6350*/  LDC R24, c[0x0][0x8c0] ;  /* 0x00023000ff187b82 */ /* 0x000f220000000800 */
[----:B--2---:R-:W-:-:S07]  /*6360*/  IMAD.MOV R13, RZ, RZ, -R23 ;  /* 0x000000ffff0d7224 */ /* 0x004fce00078e0a17 */
[----:B------:R-:W2:Y:S01]  /*6370*/  LDC R27, c[0x0][0x900] ;  /* 0x00024000ff1b7b82 */ /* 0x000ea20000000800 */
[----:B---3--:R-:W-:-:S07]  /*6380*/  @P2 IMAD R15, R12, R13, R19 ;  /* 0x0000000d0c0f2224 */ /* 0x008fce00078e0213 */
[----:B------:R-:W3:Y:S01]  /*6390*/  LDC.64 R12, c[0x0][0x8e8] ;  /* 0x00023a00ff0c7b82 */ /* 0x000ee20000000a00 */
[----:B-1----:R-:W-:-:S04]  /*63a0*/  IMAD R6, R7, R4, RZ ;  /* 0x0000000407067224 */ /* 0x002fc800078e02ff */
[C---:B------:R-:W-:Y:S02]  /*63b0*/  IMAD R7, R21.reuse, R5, R6 ;  /* 0x0000000515077224 */ /* 0x040fe400078e0206 */
[----:B------:R-:W-:Y:S01]  /*63c0*/  IMAD.WIDE.U32 R4, R21, R4, R16 ;  /* 0x0000000415047225 */ /* 0x000fe200078e0010 */
[----:B------:R-:W1:Y:S03]  /*63d0*/  LDC R6, c[0x0][0x8b0] ;  /* 0x00022c00ff067b82 */ /* 0x000e660000000800 */
[----:B------:R-:W-:-:S05]  /*63e0*/  IMAD.IADD R5, R5, 0x1, R7 ;  /* 0x0000000105057824 */ /* 0x000fca00078e0207 */
[----:B------:R-:W2:Y:S01]  /*63f0*/  LDC R25, c[0x0][0x8f0] ;  /* 0x00023c00ff197b82 */ /* 0x000ea20000000800 */
[-CC-:B----4-:R-:W-:Y:S02]  /*6400*/  SHF.R.U64 R22, R4, R24.reuse, R5.reuse ;  /* 0x0000001804167219 */ /* 0x190fe40000001205 */
[----:B------:R-:W-:-:S05]  /*6410*/  SHF.R.U32.HI R5, RZ, R24, R5 ;  /* 0x00000018ff057219 */ /* 0x000fca0000011605 */
[----:B------:R-:W4:Y:S01]  /*6420*/  LDC R21, c[0x0][0x8e0] ;  /* 0x00023800ff157b82 */ /* 0x000f220000000800 */
[----:B---3--:R-:W-:-:S04]  /*6430*/  ISETP.NE.U32.AND P0, PT, R12, RZ, PT ;  /* 0x000000ff0c00720c */ /* 0x008fc80003f05070 */
[----:B------:R-:W-:-:S03]  /*6440*/  ISETP.NE.AND.EX P0, PT, R13, RZ, PT, P0 ;  /* 0x000000ff0d00720c */ /* 0x000fc60003f05300 */
[----:B------:R-:W3:Y:S01]  /*6450*/  LDC R20, c[0x0][0x8b8] ;  /* 0x00022e00ff147b82 */ /* 0x000ee20000000800 */
[-CC-:B-1----:R-:W-:Y:S02]  /*6460*/  SHF.R.U64 R23, R22, R6.reuse, R5.reuse ;  /* 0x0000000616177219 */ /* 0x182fe40000001205 */
[----:B------:R-:W-:-:S04]  /*6470*/  SHF.R.U32.HI R4, RZ, R6, R5 ;  /* 0x00000006ff047219 */ /* 0x000fc80000011605 */
[-CC-:B--2---:R-:W-:Y:S01]  /*6480*/  SHF.R.U64 R24, R23, R27.reuse, R4.reuse ;  /* 0x0000001b17187219 */ /* 0x184fe20000001204 */
[----:B------:R-:W1:Y:S01]  /*6490*/  LDC R19, c[0x0][0x8a8] ;  /* 0x00022a00ff137b82 */ /* 0x000e620000000800 */
[----:B------:R-:W-:-:S03]  /*64a0*/  SHF.R.U32.HI R27, RZ, R27, R4 ;  /* 0x0000001bff1b7219 */ /* 0x000fc60000011604 */
[----:B------:R-:W-:Y:S02]  /*64b0*/  IMAD.MOV.U32 R4, RZ, RZ, R24 ;  /* 0x000000ffff047224 */ /* 0x000fe400078e0018 */
[----:B------:R-:W-:Y:S01]  /*64c0*/  IMAD.MOV.U32 R5, RZ, RZ, R27 ;  /* 0x000000ffff057224 */ /* 0x000fe200078e001b */
[----:B------:R-:W-:Y:S06]  /*64d0*/  @!P0 BRA `(.L_x_141) ;  /* 0x0000000000288947 */ /* 0x000fec0003800000 */
[----:B------:R-:W2:Y:S02]  /*64e0*/  LDC R5, c[0x0][0x8f4] ;  /* 0x00023d00ff057b82 */ /* 0x000ea40000000800 */
[----:B--2---:R-:W-:-:S05]  /*64f0*/  IADD3 R5, P0, R24, R5, RZ ;  /* 0x0000000518057210 */ /* 0x004fca0007f1e0ff */
[----:B------:R-:W-:-:S04]  /*6500*/  IMAD.X R27, RZ, RZ, R27, P0 ;  /* 0x000000ffff1b7224 */ /* 0x000fc800000e061b */
[----:B------:R-:W-:-:S04]  /*6510*/  IMAD.WIDE.U32 R6, R27, R12, RZ ;  /* 0x0000000c1b067225 */ /* 0x000fc800078e00ff */
[----:B------:R-:W-:-:S04]  /*6520*/  IMAD.WIDE.U32 R6, P0, R5, R13, R6 ;  /* 0x0000000d05067225 */ /* 0x000fc80007800006 */
[----:B------:R-:W-:-:S04]  /*6530*/  IMAD.WIDE.U32 R4, R5, R12, RZ ;  /* 0x0000000c05047225 */ /* 0x000fc800078e00ff */
[----:B------:R-:W-:Y:S01]  /*6540*/  IMAD.MOV.U32 R4, RZ, RZ, R7 ;  /* 0x000000ffff047224 */ /* 0x000fe200078e0007 */
[----:B------:R-:W-:Y:S01]  /*6550*/  IADD3 RZ, P1, R5, R6, RZ ;  /* 0x0000000605ff7210 */ /* 0x000fe20007f3e0ff */
[----:B------:R-:W-:-:S04]  /*6560*/  IMAD.X R5, RZ, RZ, RZ, P0 ;  /* 0x000000ffff057224 */ /* 0x000fc800000e06ff */
[----:B------:R-:W-:-:S08]  /*6570*/  IMAD.WIDE.U32.X R4, R27, R13, R4, P1 ;  /* 0x0000000d1b047225 */ /* 0x000fd000008e0404 */
.L_x_141:
[----:B------:R-:W-:Y:S01]  /*6580*/  SHF.R.U64 R4, R4, R25, R5 ;  /* 0x0000001904047219 */ /* 0x000fe20000001205 */
[----:B------:R-:W-:Y:S01]  /*6590*/  IMAD.MOV.U32 R7, RZ, RZ, R14 ;  /* 0x000000ffff077224 */ /* 0x000fe200078e000e */
[----:B------:R-:W-:Y:S02]  /*65a0*/  LOP3.LUT R23, R23, R8, RZ, 0xc0, !PT ;  /* 0x0000000817177212 */ /* 0x000fe400078ec0ff */
[----:B------:R-:W-:Y:S01]  /*65b0*/  LOP3.LUT R22, R22, R3, RZ, 0xc0, !PT ;  /* 0x0000000316167212 */ /* 0x000fe200078ec0ff */
[----:B------:R-:W-:Y:S02]  /*65c0*/  IMAD.MOV R5, RZ, RZ, -R4 ;  /* 0x000000ffff057224 */ /* 0x000fe400078e0a04 */
[----:B------:R-:W-:Y:S02]  /*65d0*/  IMAD R23, R4, UR13, R23 ;  /* 0x0000000d04177c24 */ /* 0x000fe4000f8e0217 */
[----:B----4-:R-:W-:Y:S02]  /*65e0*/  IMAD R24, R5, R21, R24 ;  /* 0x0000001505187224 */ /* 0x010fe400078e0218 */
[----:B---3--:R-:W-:-:S02]  /*65f0*/  IMAD R20, R23, R20, R15 ;  /* 0x0000001417147224 */ /* 0x008fc400078e020f */
[----:B-1----:R-:W-:Y:S02]  /*6600*/  IMAD R19, R24, R19, R22 ;  /* 0x0000001318137224 */ /* 0x002fe400078e0216 */
[----:B------:R-:W-:-:S03]  /*6610*/  IMAD.MOV.U32 R4, RZ, RZ, 0x1 ;  /* 0x00000001ff047424 */ /* 0x000fc600078e00ff */
[----:B------:R-:W-:Y:S02]  /*6620*/  SEL R12, R19, R20, !P2 ;  /* 0x00000014130c7207 */ /* 0x000fe40005000000 */
[----:B------:R-:W-:-:S07]  /*6630*/  SEL R20, R20, R19, !P2 ;  /* 0x0000001314147207 */ /* 0x000fce0005000000 */
.L_x_139:
[----:B------:R-:W-:-:S13]  /*6640*/  LOP3.LUT P0, RZ, R4, 0xff, RZ, 0xc0, !PT ;  /* 0x000000ff04ff7812 */ /* 0x000fda000780c0ff */
[----:B------:R-:W-:Y:S05]  /*6650*/  @P0 BRA `(.L_x_142) ;  /* 0xfffffff000580947 */ /* 0x000fea000383ffff */
.L_x_110:
[----:B------:R-:W-:-:S13]  /*6660*/  ELECT P0, URZ, PT ;  /* 0x00000000003f782f */ /* 0x000fda0003800000 */
[----:B------:R-:W-:Y:S05]  /*6670*/  @!P0 BRA `(.L_x_13) ;  /* 0x0000001000908947 */ /* 0x000fea0003800000 */
[----:B------:R-:W-:-:S04]  /*6680*/  LOP3.LUT R18, R18, 0x2, RZ, 0xfc, !PT ;  /* 0x0000000212127812 */ /* 0x000fc800078efcff */
[----:B------:R-:W-:-:S13]  /*6690*/  ISETP.NE.AND P1, PT, R18, 0x3, PT ;  /* 0x000000031200780c */ /* 0x000fda0003f25270 */
[----:B------:R-:W-:Y:S05]  /*66a0*/  @!P1 BRA `(.L_x_143) ;  /* 0x0000000000049947 */ /* 0x000fea0003800000 */
[----:B------:R-:W-:Y:S01]  /*66b0*/  BPT.TRAP 0x1 ;  /* 0x000000040000795c */ /* 0x000fe20000300000 */
.L_x_143:
[----:B--2---:R-:W-:Y:S01]  /*66c0*/  IMAD.U32 R4, RZ, RZ, UR36 ;  /* 0x00000024ff047e24 */ /* 0x004fe2000f8e00ff */
[----:B------:R-:W-:Y:S02]  /*66d0*/  MOV R3, 0x400 ;  /* 0x0000040000037802 */ /* 0x000fe40000000f00 */
[----:B------:R-:W-:Y:S02]  /*66e0*/  SHF.L.U32 R2, R0, 0x1f, RZ ;  /* 0x0000001f00027819 */ /* 0x000fe400000006ff */
[----:B------:R-:W-:-:S04]  /*66f0*/  LEA R3, R4, R3, 0x18 ;  /* 0x0000000304037211 */ /* 0x000fc800078ec0ff */
[----:B------:R-:W1:Y:S02]  /*6700*/  SYNCS.PHASECHK.TRANS64.TRYWAIT P0, [R3+URZ+0x80], R2 ;  /* 0x00008002030075a7 */ /* 0x000e64000800017f */
[----:B-1----:R-:W-:Y:S05]  /*6710*/  @!P0 BRA `(.L_x_144) ;  /* 0x0000001400688947 */ /* 0x002fea0003800000 */
.L_x_179:
[----:B------:R-:W-:Y:S05]  /*6720*/  @!P1 BRA `(.L_x_145) ;  /* 0x0000000000049947 */ /* 0x000fea0003800000 */
[----:B------:R-:W-:Y:S01]  /*6730*/  BPT.TRAP 0x1 ;  /* 0x000000040000795c */ /* 0x000fe20000300000 */
.L_x_145:
[----:B------:R-:W2:Y:S02]  /*6740*/  SYNCS.PHASECHK.TRANS64.TRYWAIT P0, [R3+URZ+0x88], R2 ;  /* 0x00008802030075a7 */ /* 0x000ea4000800017f */
[----:B--2---:R-:W-:Y:S05]  /*6750*/  @!P0 BRA `(.L_x_146) ;  /* 0x00000014006c8947 */ /* 0x004fea0003800000 */
.L_x_180:
[----:B------:R-:W-:Y:S05]  /*6760*/  @!P1 BRA `(.L_x_147) ;  /* 0x0000000000049947 */ /* 0x000fea0003800000 */
[----:B------:R-:W-:Y:S01]  /*6770*/  BPT.TRAP 0x1 ;  /* 0x000000040000795c */ /* 0x000fe20000300000 */
.L_x_147:
[----:B------:R-:W1:Y:S02]  /*6780*/  SYNCS.PHASECHK.TRANS64.TRYWAIT P0, [R3+URZ+0x90], R2 ;  /* 0x00009002030075a7 */ /* 0x000e64000800017f */
[----:B-1----:R-:W-:Y:S05]  /*6790*/  @!P0 BRA `(.L_x_148) ;  /* 0x0000001400708947 */ /* 0x002fea0003800000 */
.L_x_181:
[----:B------:R-:W-:Y:S05]  /*67a0*/  @!P1 BRA `(.L_x_149) ;  /* 0x0000000000049947 */ /* 0x000fea0003800000 */
[----:B------:R-:W-:Y:S01]  /*67b0*/  BPT.TRAP 0x1 ;  /* 0x000000040000795c */ /* 0x000fe20000300000 */
.L_x_149:
[----:B------:R-:W-:-:S07]  /*67c0*/  SHF.L.U32 R0, R0, 0x1f, RZ ;  /* 0x0000001f00007819 */ /* 0x000fce00000006ff */
.L_x_150:
[----:B------:R1:W1:Y:S02]  /*67d0*/  SYNCS.PHASECHK.TRANS64.TRYWAIT P0, [R3+URZ+0x98], R0 ;  /* 0x00009800030075a7 */ /* 0x000264000800017f */
[----:B-1----:R-:W-:Y:S05]  /*67e0*/  @!P0 NANOSLEEP.SYNCS 0x989680 ;  /* 0x009896800000895d */ /* 0x002fea0003900000 */
[----:B------:R-:W1:Y:S02]  /*67f0*/  @!P0 SYNCS.PHASECHK.TRANS64 P0, [R3+URZ+0x98], R0 ;  /* 0x00009800030085a7 */ /* 0x000e64000800007f */
[----:B-1----:R-:W-:Y:S05]  /*6800*/  @P0 BRA `(.L_x_13) ;  /* 0x00000010002c0947 */ /* 0x002fea0003800000 */
[----:B------:R-:W-:Y:S05]  /*6810*/  BRA `(.L_x_150) ;  /* 0xfffffffc00ec7947 */ /* 0x000fea000383ffff */
.L_x_105:
[----:B------:R-:W-:Y:S01]  /*6820*/  LOP3.LUT P0, RZ, R13, 0xff, RZ, 0xc0, !PT ;  /* 0x000000ff0dff7812 */ /* 0x000fe2000780c0ff */
[----:B------:R-:W-:Y:S02]  /*6830*/  IMAD.MOV.U32 R3, RZ, RZ, 0x1 ;  /* 0x00000001ff037424 */ /* 0x000fe400078e00ff */
[----:B------:R-:W-:-:S10]  /*6840*/  IMAD.MOV.U32 R13, RZ, RZ, RZ ;  /* 0x000000ffff0d7224 */ /* 0x000fd400078e00ff */
[----:B------:R-:W-:Y:S05]  /*6850*/  @!P0 BRA `(.L_x_151) ;  /* 0x0000000c001c8947 */ /* 0x000fea0003800000 */
[----:B------:R-:W2:Y:S01]  /*6860*/  LDC R3, c[0x0][0x28c] ;  /* 0x0000a300ff037b82 */ /* 0x000ea20000000800 */
[----:B------:R-:W-:Y:S01]  /*6870*/  ULDC UR7, c[0x0][0x900] ;  /* 0x0002400000077ab9 */ /* 0x000fe20000000800 */
[----:B------:R-:W-:Y:S01]  /*6880*/  UMOV UR8, 0xffffffff ;  /* 0xffffffff00087882 */ /* 0x000fe20000000000 */
[----:B------:R-:W-:Y:S01]  /*6890*/  BSSY B0, `(.L_x_151) ;  /* 0x00000c3000007945 */ /* 0x000fe20003800000 */
[----:B-1----:R-:W-:Y:S01]  /*68a0*/  USHF.L.U32 UR4, UR36, 0x6, URZ ;  /* 0x0000000624047899 */ /* 0x002fe2000800063f */
[----:B------:R-:W-:Y:S01]  /*68b0*/  IMAD.MOV.U32 R11, RZ, RZ, 0x1 ;  /* 0x00000001ff0b7424 */ /* 0x000fe200078e00ff */
[----:B------:R-:W-:Y:S01]  /*68c0*/  USHF.L.U32 UR5, UR36, 0xc, URZ ;  /* 0x0000000c24057899 */ /* 0x000fe2000800063f */
[----:B------:R-:W-:Y:S01]  /*68d0*/  LOP3.LUT R10, R19, 0x2, RZ, 0xfc, !PT ;  /* 0x00000002130a7812 */ /* 0x000fe200078efcff */
[----:B------:R-:W-:Y:S01]  /*68e0*/  USHF.L.U32 UR8, UR8, UR7, URZ ;  /* 0x0000000708087299 */ /* 0x000fe2000800063f */
[----:B------:R-:W-:Y:S01]  /*68f0*/  IMAD.MOV.U32 R13, RZ, RZ, RZ ;  /* 0x000000ffff0d7224 */ /* 0x000fe200078e00ff */
[----:B------:R-:W-:Y:S01]  /*6900*/  ULDC UR6, c[0x0][0x8a8] ;  /* 0x00022a0000067ab9 */ /* 0x000fe20000000800 */
[----:B------:R-:W-:-:S02]  /*6910*/  ULOP3.LUT UR4, UR4, 0x40, URZ, 0xc0, !UPT ;  /* 0x0000004004047892 */ /* 0x000fc4000f8ec03f */
[----:B------:R-:W-:Y:S02]  /*6920*/  ULOP3.LUT UR5, UR5, 0x1000, URZ, 0xc0, !UPT ;  /* 0x0000100005057892 */ /* 0x000fe4000f8ec03f */
[----:B------:R-:W-:Y:S02]  /*6930*/  UIADD3 UR17, UR6, -0x1, URZ ;  /* 0xffffffff06117890 */ /* 0x000fe4000fffe03f */
[----:B------:R-:W-:Y:S02]  /*6940*/  USHF.L.U32 UR19, UR37, UR7, URZ ;  /* 0x0000000725137299 */ /* 0x000fe4000800063f */
[----:B------:R-:W-:Y:S01]  /*6950*/  ULOP3.LUT UR18, URZ, UR8, URZ, 0x33, !UPT ;  /* 0x000000083f127292 */ /* 0x000fe2000f8e333f */
[----:B------:R-:W-:Y:S01]  /*6960*/  ULDC.64 UR22, c[0x0][0x198] ;  /* 0x0000660000167ab9 */ /* 0x000fe20000000a00 */
[----:B--2---:R-:W-:-:S05]  /*6970*/  VIADD R3, R3, 0x3f ;  /* 0x0000003f03037836 */ /* 0x004fca0000000000 */
[----:B------:R-:W-:-:S04]  /*6980*/  SHF.R.S32.HI R4, RZ, 0x1f, R3 ;  /* 0x0000001fff047819 */ /* 0x000fc80000011403 */
[----:B------:R-:W-:Y:S01]  /*6990*/  LEA.HI R4, R4, R3, RZ, 0x6 ;  /* 0x0000000304047211 */ /* 0x000fe200078f30ff */
[----:B------:R-:W-:-:S03]  /*69a0*/  IMAD.MOV.U32 R3, RZ, RZ, 0x1 ;  /* 0x00000001ff037424 */ /* 0x000fc600078e00ff */
[----:B------:R-:W-:-:S05]  /*69b0*/  SHF.R.S32.HI R8, RZ, 0x6, R4 ;  /* 0x00000006ff087819 */ /* 0x000fca0000011404 */
[----:B------:R-:W-:-:S07]  /*69c0*/  VIADD R9, R8, 0x1 ;  /* 0x0000000108097836 */ /* 0x000fce0000000000 */
.L_x_162:
[----:B------:R-:W-:-:S03]  /*69d0*/  UMOV UR6, 0xffffffff ;  /* 0xffffffff00067882 */ /* 0x000fc60000000000 */
[----:B------:R-:W-:Y:S05]  /*69e0*/  BRA.DIV UR6, `(.L_x_152) ;  /* 0x0000001206f07947 */ /* 0x000fea000b800000 */
[----:B------:R-:W-:-:S13]  /*69f0*/  ELECT P6, URZ, PT ;  /* 0x00000000003f782f */ /* 0x000fda00038c0000 */
.L_x_184:
[----:B------:R-:W1:Y:S01]  /*6a00*/  LDC R4, c[0x0][0x28c] ;  /* 0x0000a300ff047b82 */ /* 0x000e620000000800 */
[----:B------:R-:W-:Y:S01]  /*6a10*/  BSSY B1, `(.L_x_153) ;  /* 0x0000038000017945 */ /* 0x000fe20003800000 */
[----:B-1----:R-:W-:-:S13]  /*6a20*/  ISETP.LT.OR P6, PT, R4, 0x1, !P6 ;  /* 0x000000010400780c */ /* 0x002fda00077c1670 */
[----:B------:R-:W-:Y:S05]  /*6a30*/  @P6 BRA `(.L_x_154) ;  /* 0x0000000000d46947 */ /* 0x000fea0003800000 */
[----:B------:R-:W-:Y:S01]  /*6a40*/  LEA R15, R12, UR4, 0x7 ;  /* 0x000000040c0f7c11 */ /* 0x000fe2000f8e38ff */
[----:B------:R-:W-:Y:S02]  /*6a50*/  IMAD.SHL.U32 R20, R20, 0x80, RZ ;  /* 0x0000008014147824 */ /* 0x000fe400078e00ff */
[----:B------:R-:W-:Y:S02]  /*6a60*/  IMAD.MOV.U32 R18, RZ, RZ, RZ ;  /* 0x000000ffff127224 */ /* 0x000fe400078e00ff */
[----:B------:R-:W-:Y:S02]  /*6a70*/  IMAD.MOV.U32 R4, RZ, RZ, R9 ;  /* 0x000000ffff047224 */ /* 0x000fe400078e0009 */
[----:B------:R-:W-:Y:S02]  /*6a80*/  IMAD.MOV.U32 R5, RZ, RZ, R3 ;  /* 0x000000ffff057224 */ /* 0x000fe400078e0003 */
[----:B------:R-:W-:-:S07]  /*6a90*/  IMAD.MOV.U32 R6, RZ, RZ, R13 ;  /* 0x000000ffff067224 */ /* 0x000fce00078e000d */
.L_x_157:
[----:B------:R-:W1:Y:S01]  /*6aa0*/  S2R R21, SR_CgaCtaId ;  /* 0x0000000000157919 */ /* 0x000e620000008800 */
[----:B------:R-:W-:Y:S02]  /*6ab0*/  MOV R12, 0x400 ;  /* 0x00000400000c7802 */ /* 0x000fe40000000f00 */
[----:B------:R-:W-:-:S13]  /*6ac0*/  LOP3.LUT P1, RZ, R0, 0x7f, RZ, 0xc0, !PT ;  /* 0x0000007f00ff7812 */ /* 0x000fda000782c0ff */
[----:B------:R-:W2:Y:S01]  /*6ad0*/  @!P1 LDC R14, c[0x0][0x500] ;  /* 0x00014000ff0e9b82 */ /* 0x000ea20000000800 */
[----:B-1----:R-:W-:Y:S02]  /*6ae0*/  LEA R23, R21, R12, 0x18 ;  /* 0x0000000c15177211 */ /* 0x002fe400078ec0ff */
[----:B------:R-:W-:-:S03]  /*6af0*/  SHF.L.U32 R12, R5, 0x1f, RZ ;  /* 0x0000001f050c7819 */ /* 0x000fc600000006ff */
[----:B------:R-:W-:-:S04]  /*6b00*/  IMAD R21, R6, 0x8, R23 ;  /* 0x0000000806157824 */ /* 0x000fc800078e0217 */
[----:B------:R-:W1:Y:S02]  /*6b10*/  SYNCS.PHASECHK.TRANS64.TRYWAIT P0, [R21+URZ+0x30], R12 ;  /* 0x0000300c150075a7 */ /* 0x000e64000800017f */
[----:B-12---:R-:W-:Y:S05]  /*6b20*/  @!P0 BRA `(.L_x_155) ;  /* 0x0000001000c08947 */ /* 0x006fea0003800000 */
.L_x_185:
[----:B-1----:R-:W-:Y:S01]  /*6b30*/  PRMT R12, R10, 0x9910, RZ ;  /* 0x000099100a0c7816 */ /* 0x002fe200000000ff */
[----:B------:R1:W-:Y:S03]  /*6b40*/  @!P1 SYNCS.ARRIVE.TRANS64 RZ, [R21+URZ], R14 ;  /* 0x0000000e15ff99a7 */ /* 0x0003e6000800003f */
[----:B------:R-:W-:-:S13]  /*6b50*/  ISETP.NE.AND P0, PT, R12, 0x2, PT ;  /* 0x000000020c00780c */ /* 0x000fda0003f05270 */
[----:B-1----:R-:W-:Y:S05]  /*6b60*/  @P0 BRA `(.L_x_156) ;  /* 0x0000000000040947 */ /* 0x002fea0003800000 */
[----:B------:R-:W-:Y:S01]  /*6b70*/  BPT.TRAP 0x1 ;  /* 0x000000040000795c */ /* 0x000fe20000300000 */
.L_x_156:
[C---:B------:R-:W-:Y:S01]  /*6b80*/  LEA R12, R6.reuse, UR5, 0xd ;  /* 0x00000005060c7c11 */ /* 0x040fe2000f8e68ff */
[--C-:B------:R-:W-:Y:S01]  /*6b90*/  IMAD R14, R6, 0x4000, R23.reuse ;  /* 0x00004000060e7824 */ /* 0x100fe200078e0217 */
[----:B------:R-:W-:Y:S01]  /*6ba0*/  R2UR UR9, R21 ;  /* 0x00000000150972ca */ /* 0x000fe200000e0000 */
[----:B------:R-:W-:Y:S01]  /*6bb0*/  VIADD R4, R4, 0xffffffff ;  /* 0xffffffff04047836 */ /* 0x000fe20000000000 */
[----:B------:R-:W-:Y:S01]  /*6bc0*/  UIADD3 UR6, UP0, UR22, 0xf0, URZ ;  /* 0x000000f016067890 */ /* 0x000fe2000ff1e03f */
[----:B------:R-:W-:Y:S01]  /*6bd0*/  IMAD R12, R12, 0x2, R23 ;  /* 0x000000020c0c7824 */ /* 0x000fe200078e0217 */
[----:B------:R-:W-:Y:S01]  /*6be0*/  R2UR UR7, R14 ;  /* 0x000000000e0772ca */ /* 0x000fe200000e0000 */
[----:B------:R-:W-:Y:S01]  /*6bf0*/  UIADD3 UR24, UP1, UR22, 0x1f0, URZ ;  /* 0x000001f016187890 */ /* 0x000fe2000ff3e03f */
[----:B------:R-:W-:Y:S01]  /*6c00*/  R2UR UR11, R20 ;  /* 0x00000000140b72ca */ /* 0x000fe200000e0000 */
[----:B------:R-:W-:Y:S01]  /*6c10*/  VIADD R6, R6, 0x1 ;  /* 0x0000000106067836 */ /* 0x000fe20000000000 */
[----:B------:R-:W-:Y:S01]  /*6c20*/  R2UR UR8, R12 ;  /* 0x000000000c0872ca */ /* 0x000fe200000e0000 */
[----:B------:R-:W-:Y:S01]  /*6c30*/  UIADD3.X UR25, URZ, UR23, URZ, UP1, !UPT ;  /* 0x000000173f197290 */ /* 0x000fe20008ffe43f */
[----:B------:R-:W-:Y:S01]  /*6c40*/  R2UR UR10, R18 ;  /* 0x00000000120a72ca */ /* 0x000fe200000e0000 */
[----:B------:R-:W-:Y:S01]  /*6c50*/  UMOV UR14, 0x0 ;  /* 0x00000000000e7882 */ /* 0x000fe20000000000 */
[----:B------:R-:W-:Y:S01]  /*6c60*/  R2UR UR12, R7 ;  /* 0x00000000070c72ca */ /* 0x000fe200000e0000 */
[----:B------:R-:W-:Y:S01]  /*6c70*/  UMOV UR15, 0x10000000 ;  /* 0x10000000000f7882 */ /* 0x000fe20000000000 */
[----:B------:R-:W-:Y:S01]  /*6c80*/  R2UR UR20, R15 ;  /* 0x000000000f1472ca */ /* 0x000fe200000e0000 */
[----:B------:R-:W-:Y:S01]  /*6c90*/  UMOV UR21, 0x30000 ;  /* 0x0003000000157882 */ /* 0x000fe20000000000 */
[----:B------:R-:W-:Y:S01]  /*6ca0*/  ISETP.GT.AND P1, PT, R4, 0x1, PT ;  /* 0x000000010400780c */ /* 0x000fe20003f24270 */
[----:B------:R-:W-:Y:S01]  /*6cb0*/  UIADD3 UR13, UR7, 0x8400, URZ ;  /* 0x00008400070d7890 */ /* 0x000fe2000fffe03f */
[----:B------:R-:W-:Y:S01]  /*6cc0*/  ISETP.NE.AND P0, PT, R6, 0x6, PT ;  /* 0x000000060600780c */ /* 0x000fe20003f05270 */
[----:B------:R-:W-:Y:S01]  /*6cd0*/  UIADD3.X UR7, URZ, UR23, URZ, UP0, !UPT ;  /* 0x000000173f077290 */ /* 0x000fe200087fe43f */
[----:B------:R-:W-:Y:S01]  /*6ce0*/  VIADD R18, R18, 0x40 ;  /* 0x0000004012127836 */ /* 0x000fe20000000000 */
[----:B------:R-:W-:Y:S01]  /*6cf0*/  UIADD3 UR16, UR8, 0x20400, URZ ;  /* 0x0002040008107890 */ /* 0x000fe2000fffe03f */
[----:B------:R-:W-:-:S02]  /*6d00*/  SEL R12, RZ, 0x1, P0 ;  /* 0x00000001ff0c7807 */ /* 0x000fc40000000000 */
[----:B------:R-:W-:Y:S01]  /*6d10*/  UMOV UR8, UR13 ;  /* 0x0000000d00087c82 */ /* 0x000fe20008000000 */
[----:B------:R-:W-:Y:S02]  /*6d20*/  SEL R6, R6, RZ, P0 ;  /* 0x000000ff06067207 */ /* 0x000fe40000000000 */
[----:B------:R-:W-:Y:S01]  /*6d30*/  LOP3.LUT R5, R5, R12, RZ, 0x3c, !PT ;  /* 0x0000000c05057212 */ /* 0x000fe200078e3cff */
[----:B------:R1:W-:Y:S02]  /*6d40*/  UTMALDG.3D [UR8], [UR6], desc[UR14] ;  /* 0x00000e08060075b4 */ /* 0x0003e40008011000 */
[----:B-1----:R-:W-:Y:S01]  /*6d50*/  UMOV UR8, UR16 ;  /* 0x0000001000087c82 */ /* 0x002fe20008000000 */
[----:B------:R-:W-:Y:S02]  /*6d60*/  UMOV UR11, UR20 ;  /* 0x00000014000b7c82 */ /* 0x000fe40008000000 */
[----:B------:R1:W-:Y:S02]  /*6d70*/  UTMALDG.3D.MULTICAST [UR8], [UR24], UR21, desc[UR14] ;  /* 0x00000e08180073b4 */ /* 0x0003e40008011815 */
[----:B-1----:R-:W-:Y:S05]  /*6d80*/  @P1 BRA `(.L_x_157) ;  /* 0xfffffffc00441947 */ /* 0x002fea000383ffff */
.L_x_154:
[----:B------:R-:W-:Y:S05]  /*6d90*/  BSYNC B1 ;  /* 0x0000000000017941 */ /* 0x000fea0003800000 */
.L_x_153:
[----:B------:R-:W-:Y:S01]  /*6da0*/  LOP3.LUT P1, RZ, R11, 0xff, RZ, 0xc0, !PT ;  /* 0x000000ff0bff7812 */ /* 0x000fe2000782c0ff */
[C---:B------:R-:W-:Y:S01]  /*6db0*/  IMAD.IADD R13, R8.reuse, 0x1, R13 ;  /* 0x00000001080d7824 */ /* 0x040fe200078e020d */
[----:B------:R-:W-:Y:S01]  /*6dc0*/  ULDC.64 UR6, c[0x0][0x8f8] ;  /* 0x00023e0000067ab9 */ /* 0x000fe20000000a00 */
[C---:B------:R-:W-:Y:S01]  /*6dd0*/  ISETP.GE.U32.AND P2, PT, R8.reuse, 0x6, PT ;  /* 0x000000060800780c */ /* 0x040fe20003f46070 */
[----:B------:R-:W-:Y:S01]  /*6de0*/  BSSY B1, `(.L_x_158) ;  /* 0x000006b000017945 */ /* 0x000fe20003800000 */
[----:B------:R-:W-:Y:S01]  /*6df0*/  IMAD.MOV.U32 R20, RZ, RZ, -0x1 ;  /* 0xffffffffff147424 */ /* 0x000fe200078e00ff */
[----:B------:R-:W-:Y:S01]  /*6e00*/  ISETP.GT.U32.AND P0, PT, R13, 0x5, PT ;  /* 0x000000050d00780c */ /* 0x000fe20003f04070 */
[----:B------:R-:W-:Y:S01]  /*6e10*/  IMAD.MOV.U32 R12, RZ, RZ, -0x1 ;  /* 0xffffffffff0c7424 */ /* 0x000fe200078e00ff */
[----:B------:R-:W-:Y:S01]  /*6e20*/  PRMT R11, RZ, 0x7610, R11 ;  /* 0x00007610ff0b7816 */ /* 0x000fe2000000000b */
[----:B------:R-:W-:Y:S01]  /*6e30*/  IMAD.MOV.U32 R7, RZ, RZ, -0x1 ;  /* 0xffffffffff077424 */ /* 0x000fe200078e00ff */
[----:B------:R-:W-:-:S03]  /*6e40*/  ISETP.LT.U32.AND P0, PT, R8, 0x6, P0 ;  /* 0x000000060800780c */ /* 0x000fc60000701070 */
[----:B------:R-:W1:Y:S01]  /*6e50*/  @P1 S2R R5, SR_CgaCtaId ;  /* 0x0000000000051919 */ /* 0x000e620000008800 */
[----:B------:R-:W-:-:S04]  /*6e60*/  @P1 MOV R4, 0x400 ;  /* 0x0000040000041802 */ /* 0x000fc80000000f00 */
[----:B-1----:R-:W-:Y:S01]  /*6e70*/  @P1 LEA R6, R5, R4, 0x18 ;  /* 0x0000000405061211 */ /* 0x002fe200078ec0ff */
[----:B------:R-:W-:Y:S01]  /*6e80*/  IMAD.WIDE.U32 R4, R13, -0x55555555, RZ ;  /* 0xaaaaaaab0d047825 */ /* 0x000fe200078e00ff */
[----:B------:R-:W-:Y:S02]  /*6e90*/  SEL R4, RZ, 0x1, !P0 ;  /* 0x00000001ff047807 */ /* 0x000fe40004000000 */
[----:B------:R1:W-:Y:S01]  /*6ea0*/  @P1 SYNCS.ARRIVE.TRANS64.A1T0 RZ, [R6+URZ+0xa8], RZ ;  /* 0x0000a8ff06ff19a7 */ /* 0x0003e2000810003f */
[----:B------:R-:W-:Y:S02]  /*6eb0*/  IADD3 R16, P1, R16, UR52, RZ ;  /* 0x0000003410107c10 */ /* 0x000fe4000ff3e0ff */
[----:B------:R-:W-:Y:S02]  /*6ec0*/  LOP3.LUT R3, R3, R4, RZ, 0x3c, !PT ;  /* 0x0000000403037212 */ /* 0x000fe400078e3cff */
[----:B------:R-:W-:Y:S02]  /*6ed0*/  IADD3.X R17, R17, UR38, RZ, P1, !PT ;  /* 0x0000002611117c10 */ /* 0x000fe40008ffe4ff */
[----:B------:R-:W-:-:S02]  /*6ee0*/  ISETP.GE.U32.AND P0, PT, R16, UR6, PT ;  /* 0x0000000610007c0c */ /* 0x000fc4000bf06070 */
[----:B-1----:R-:W-:Y:S02]  /*6ef0*/  SHF.R.U32.HI R6, RZ, 0x2, R5 ;  /* 0x00000002ff067819 */ /* 0x002fe40000011605 */
[----:B------:R-:W-:Y:S02]  /*6f00*/  ISETP.GE.U32.AND.EX P0, PT, R17, UR7, PT, P0 ;  /* 0x0000000711007c0c */ /* 0x000fe4000bf06100 */
[----:B------:R-:W-:Y:S01]  /*6f10*/  @P2 LOP3.LUT R3, R3, 0x1, R6, 0x78, !PT ;  /* 0x0000000103032812 */ /* 0x000fe200078e7806 */
[----:B------:R-:W-:Y:S01]  /*6f20*/  IMAD R13, R6, -0x6, R13 ;  /* 0xfffffffa060d7824 */ /* 0x000fe200078e020d */
[----:B------:R-:W-:-:S09]  /*6f30*/  PRMT R4, RZ, 0x7610, R4 ;  /* 0x00007610ff047816 */ /* 0x000fd20000000004 */
[----:B------:R-:W-:Y:S05]  /*6f40*/  @P0 BRA `(.L_x_159) ;  /* 0x0000000400500947 */ /* 0x000fea0003800000 */
[----:B------:R-:W1:Y:S01]  /*6f50*/  S2R R15, SR_CTAID.X ;  /* 0x00000000000f7919 */ /* 0x000e620000002500 */
[----:B------:R-:W-:Y:S01]  /*6f60*/  ULDC.64 UR6, c[0x0][0x8d0] ;  /* 0x0002340000067ab9 */ /* 0x000fe20000000a00 */
[----:B------:R-:W2:Y:S01]  /*6f70*/  LDC R18, c[0x0][0x144] ;  /* 0x00005100ff127b82 */ /* 0x000ea20000000800 */
[----:B------:R-:W-:Y:S01]  /*6f80*/  ISETP.NE.U32.AND P0, PT, RZ, UR6, PT ;  /* 0x00000006ff007c0c */ /* 0x000fe2000bf05070 */
[----:B------:R-:W3:Y:S01]  /*6f90*/  S2R R12, SR_CTAID.Y ;  /* 0x00000000000c7919 */ /* 0x000ee20000002600 */
[----:B------:R-:W-:Y:S01]  /*6fa0*/  ULDC UR8, c[0x0][0x150] ;  /* 0x0000540000087ab9 */ /* 0x000fe20000000800 */
[----:B------:R-:W-:Y:S01]  /*6fb0*/  ULDC UR9, c[0x0][0x8d8] ;  /* 0x0002360000097ab9 */ /* 0x000fe20000000800 */
[----:B------:R-:W-:Y:S01]  /*6fc0*/  ISETP.NE.AND.EX P0, PT, RZ, UR7, PT, P0 ;  /* 0x00000007ff007c0c */ /* 0x000fe2000bf05300 */
[----:B------:R-:W-:Y:S01]  /*6fd0*/  IMAD.MOV.U32 R4, RZ, RZ, R16 ;  /* 0x000000ffff047224 */ /* 0x000fe200078e0010 */
[----:B-1----:R-:W-:-:S05]  /*6fe0*/  I2FP.F32.U32 R5, R15 ;  /* 0x0000000f00057245 */ /* 0x002fca0000201000 */
[----:B------:R-:W-:Y:S01]  /*6ff0*/  FMUL R20, R5, UR8 ;  /* 0x0000000805147c20 */ /* 0x000fe20008400000 */
[----:B------:R-:W-:-:S05]  /*7000*/  IMAD.MOV.U32 R5, RZ, RZ, R17 ;  /* 0x000000ffff057224 */ /* 0x000fca00078e0011 */
[----:B---3--:R-:W-:Y:S05]  /*7010*/  @!P0 BRA `(.L_x_160) ;  /* 0x0000000000288947 */ /* 0x008fea0003800000 */
[----:B------:R-:W-:Y:S02]  /*7020*/  ULDC UR8, c[0x0][0x8dc] ;  /* 0x0002370000087ab9 */ /* 0x000fe40000000800 */
[----:B------:R-:W-:-:S05]  /*7030*/  IADD3 R5, P0, R16, UR8, RZ ;  /* 0x0000000810057c10 */ /* 0x000fca000ff1e0ff */
[----:B------:R-:W-:-:S04]  /*7040*/  IMAD.X R21, RZ, RZ, R17, P0 ;  /* 0x000000ffff157224 */ /* 0x000fc800000e0611 */
[----:B------:R-:W-:-:S04]  /*7050*/  IMAD.WIDE.U32 R6, R21, UR6, RZ ;  /* 0x0000000615067c25 */ /* 0x000fc8000f8e00ff */
[----:B------:R-:W-:-:S04]  /*7060*/  IMAD.WIDE.U32 R6, P0, R5, UR7, R6 ;  /* 0x0000000705067c25 */ /* 0x000fc8000f800006 */
[----:B------:R-:W-:-:S04]  /*7070*/  IMAD.WIDE.U32 R4, R5, UR6, RZ ;  /* 0x0000000605047c25 */ /* 0x000fc8000f8e00ff */
[----:B------:R-:W-:Y:S01]  /*7080*/  IMAD.MOV.U32 R4, RZ, RZ, R7 ;  /* 0x000000ffff047224 */ /* 0x000fe200078e0007 */
[----:B------:R-:W-:Y:S01]  /*7090*/  IADD3 RZ, P1, R5, R6, RZ ;  /* 0x0000000605ff7210 */ /* 0x000fe20007f3e0ff */
[----:B------:R-:W-:-:S04]  /*70a0*/  IMAD.X R5, RZ, RZ, RZ, P0 ;  /* 0x000000ffff057224 */ /* 0x000fc800000e06ff */
[----:B------:R-:W-:-:S08]  /*70b0*/  IMAD.WIDE.U32.X R4, R21, UR7, R4, P1 ;  /* 0x0000000715047c25 */ /* 0x000fd000088e0404 */
.L_x_160:
[--C-:B------:R-:W-:Y:S01]  /*70c0*/  SHF.R.U64 R14, R4, UR9, R5.reuse ;  /* 0x00000009040e7c19 */ /* 0x100fe20008001205 */
[----:B------:R-:W1:Y:S01]  /*70d0*/  F2I.U32.TRUNC.NTZ R20, R20 ;  /* 0x0000001400147305 */ /* 0x000e62000020f000 */
[----:B------:R-:W-:Y:S01]  /*70e0*/  SHF.R.U32.HI R4, RZ, UR9, R5 ;  /* 0x00000009ff047c19 */ /* 0x000fe20008011605 */
[----:B------:R-:W-:Y:S01]  /*70f0*/  ULDC.64 UR6, c[0x0][0x8c8] ;  /* 0x0002320000067ab9 */ /* 0x000fe20000000a00 */
[----:B------:R-:W-:Y:S01]  /*7100*/  IADD3 R7, P0, RZ, -R14, RZ ;  /* 0x8000000eff077210 */ /* 0x000fe20007f1e0ff */
[----:B------:R-:W-:Y:S01]  /*7110*/  ULDC.64 UR8, c[0x0][0x8e8] ;  /* 0x00023a0000087ab9 */ /* 0x000fe20000000a00 */
[----:B------:R-:W3:Y:S03]  /*7120*/  LDC R21, c[0x0][0x148] ;  /* 0x00005200ff157b82 */ /* 0x000ee60000000800 */
[----:B------:R-:W-:Y:S01]  /*7130*/  IMAD.X R4, RZ, RZ, ~R4, P0 ;  /* 0x000000ffff047224 */ /* 0x000fe200000e0e04 */
[----:B------:R-:W-:-:S03]  /*7140*/  ISETP.NE.U32.AND P0, PT, RZ, UR8, PT ;  /* 0x00000008ff007c0c */ /* 0x000fc6000bf05070 */
[----:B------:R-:W-:Y:S01]  /*7150*/  IMAD R6, R4, UR6, RZ ;  /* 0x0000000604067c24 */ /* 0x000fe2000f8e02ff */
[----:B------:R-:W-:Y:S01]  /*7160*/  ISETP.NE.AND.EX P0, PT, RZ, UR9, PT, P0 ;  /* 0x00000009ff007c0c */ /* 0x000fe2000bf05300 */
[----:B------:R-:W-:Y:S01]  /*7170*/  IMAD.WIDE.U32 R4, R7, UR6, R16 ;  /* 0x0000000607047c25 */ /* 0x000fe2000f8e0010 */
[----:B------:R-:W-:-:S03]  /*7180*/  ULDC UR6, c[0x0][0x8c0] ;  /* 0x0002300000067ab9 */ /* 0x000fc60000000800 */
[----:B------:R-:W-:Y:S01]  /*7190*/  IMAD R7, R7, UR7, R6 ;  /* 0x0000000707077c24 */ /* 0x000fe2000f8e0206 */
[----:B------:R-:W-:Y:S01]  /*71a0*/  ULDC UR7, c[0x0][0x154] ;  /* 0x0000550000077ab9 */ /* 0x000fe20000000800 */
[----:B-1----:R-:W-:Y:S02]  /*71b0*/  IMAD.MOV R6, RZ, RZ, -R20 ;  /* 0x000000ffff067224 */ /* 0x002fe400078e0a14 */
[----:B------:R-:W-:Y:S02]  /*71c0*/  IMAD.IADD R5, R5, 0x1, R7 ;  /* 0x0000000105057824 */ /* 0x000fe400078e0207 */
[----:B--2---:R-:W-:Y:S01]  /*71d0*/  IMAD R15, R18, R6, R15 ;  /* 0x00000006120f7224 */ /* 0x004fe200078e020f */
[----:B------:R-:W-:Y:S02]  /*71e0*/  I2FP.F32.U32 R6, R12 ;  /* 0x0000000c00067245 */ /* 0x000fe40000201000 */
[--C-:B------:R-:W-:Y:S02]  /*71f0*/  SHF.R.U64 R18, R4, UR6, R5.reuse ;  /* 0x0000000604127c19 */ /* 0x100fe40008001205 */
[----:B------:R-:W-:Y:S01]  /*7200*/  SHF.R.U32.HI R5, RZ, UR6, R5 ;  /* 0x00000006ff057c19 */ /* 0x000fe20008011605 */
[----:B------:R-:W-:Y:S01]  /*7210*/  FMUL R6, R6, UR7 ;  /* 0x0000000706067c20 */ /* 0x000fe20008400000 */
[----:B------:R-:W-:-:S02]  /*7220*/  ULDC UR6, c[0x0][0x8b0] ;  /* 0x00022c0000067ab9 */ /* 0x000fc40000000800 */
[--C-:B------:R-:W-:Y:S01]  /*7230*/  SHF.R.U64 R22, R18, UR6, R5.reuse ;  /* 0x0000000612167c19 */ /* 0x100fe20008001205 */
[----:B------:R1:W2:Y:S01]  /*7240*/  F2I.U32.TRUNC.NTZ R24, R6 ;  /* 0x0000000600187305 */ /* 0x0002a2000020f000 */
[----:B------:R-:W-:Y:S01]  /*7250*/  SHF.R.U32.HI R5, RZ, UR6, R5 ;  /* 0x00000006ff057c19 */ /* 0x000fe20008011605 */
[----:B------:R-:W-:-:S03]  /*7260*/  ULDC UR6, c[0x0][0x900] ;  /* 0x0002400000067ab9 */ /* 0x000fc60000000800 */
[--C-:B------:R-:W-:Y:S02]  /*7270*/  SHF.R.U64 R20, R22, UR6, R5.reuse ;  /* 0x0000000616147c19 */ /* 0x100fe40008001205 */
[----:B------:R-:W-:-:S03]  /*7280*/  SHF.R.U32.HI R23, RZ, UR6, R5 ;  /* 0x00000006ff177c19 */ /* 0x000fc60008011605 */
[----:B------:R-:W-:Y:S02]  /*7290*/  IMAD.MOV.U32 R4, RZ, RZ, R20 ;  /* 0x000000ffff047224 */ /* 0x000fe400078e0014 */
[----:B------:R-:W-:Y:S01]  /*72a0*/  IMAD.MOV.U32 R5, RZ, RZ, R23 ;  /* 0x000000ffff057224 */ /* 0x000fe200078e0017 */
[----:B-1----:R-:W-:Y:S06]  /*72b0*/  @!P0 BRA `(.L_x_161) ;  /* 0x0000000000288947 */ /* 0x002fec0003800000 */
        /* <DEDUP_REMOVED lines=10> */
.L_x_161:
[----:B------:R-:W-:Y:S01]  /*7360*/  ISETP.NE.AND P0, PT, R2, 0x1, PT ;  /* 0x000000010200780c */ /* 0x000fe20003f05270 */
[----:B------:R-:W-:Y:S01]  /*7370*/  ULDC UR6, c[0x0][0x8f0] ;  /* 0x00023c0000067ab9 */ /* 0x000fe20000000800 */
[----:B------:R-:W-:Y:S01]  /*7380*/  LOP3.LUT R22, R22, UR18, RZ, 0xc0, !PT ;  /* 0x0000001216167c12 */ /* 0x000fe2000f8ec0ff */
[----:B--2---:R-:W-:Y:S01]  /*7390*/  IMAD.MOV R24, RZ, RZ, -R24 ;  /* 0x000000ffff187224 */ /* 0x004fe200078e0a18 */
[----:B------:R-:W-:Y:S01]  /*73a0*/  SHF.R.U64 R5, R4, UR6, R5 ;  /* 0x0000000604057c19 */ /* 0x000fe20008001205 */
[----:B------:R-:W-:Y:S01]  /*73b0*/  ULDC UR6, c[0x0][0x8e0] ;  /* 0x0002380000067ab9 */ /* 0x000fe20000000800 */
[----:B------:R-:W-:Y:S01]  /*73c0*/  ULDC UR7, c[0x0][0x8b8] ;  /* 0x00022e0000077ab9 */ /* 0x000fe20000000800 */
[----:B------:R-:W-:Y:S02]  /*73d0*/  IMAD.MOV.U32 R4, RZ, RZ, 0x1 ;  /* 0x00000001ff047424 */ /* 0x000fe400078e00ff */
[----:B------:R-:W-:Y:S02]  /*73e0*/  IMAD.MOV R7, RZ, RZ, -R5 ;  /* 0x000000ffff077224 */ /* 0x000fe400078e0a05 */
[----:B------:R-:W-:Y:S01]  /*73f0*/  IMAD R22, R5, UR19, R22 ;  /* 0x0000001305167c24 */ /* 0x000fe2000f8e0216 */
[----:B------:R-:W-:Y:S01]  /*7400*/  LOP3.LUT R5, R18, UR17, RZ, 0xc0, !PT ;  /* 0x0000001112057c12 */ /* 0x000fe2000f8ec0ff */
[----:B---3--:R-:W-:-:S02]  /*7410*/  @P0 IMAD R15, R21, R24, R12 ;  /* 0x00000018150f0224 */ /* 0x008fc400078e020c */
[----:B------:R-:W-:Y:S01]  /*7420*/  IMAD R20, R7, UR6, R20 ;  /* 0x0000000607147c24 */ /* 0x000fe2000f8e0214 */
[----:B------:R-:W-:Y:S01]  /*7430*/  ULDC UR6, c[0x0][0x8a8] ;  /* 0x00022a0000067ab9 */ /* 0x000fe20000000800 */
[----:B------:R-:W-:Y:S02]  /*7440*/  IMAD R15, R22, UR7, R15 ;  /* 0x00000007160f7c24 */ /* 0x000fe4000f8e020f */
[----:B------:R-:W-:Y:S02]  /*7450*/  IMAD R20, R20, UR6, R5 ;  /* 0x0000000614147c24 */ /* 0x000fe4000f8e0205 */
[----:B------:R-:W-:-:S03]  /*7460*/  IMAD.MOV.U32 R7, RZ, RZ, R14 ;  /* 0x000000ffff077224 */ /* 0x000fc600078e000e */
[----:B------:R-:W-:Y:S02]  /*7470*/  SEL R12, R20, R15, !P0 ;  /* 0x0000000f140c7207 */ /* 0x000fe40004000000 */
[----:B------:R-:W-:-:S07]  /*7480*/  SEL R20, R15, R20, !P0 ;  /* 0x000000140f147207 */ /* 0x000fce0004000000 */
.L_x_159:
[----:B------:R-:W-:Y:S05]  /*7490*/  BSYNC B1 ;  /* 0x0000000000017941 */ /* 0x000fea0003800000 */
.L_x_158:
[----:B------:R-:W-:-:S13]  /*74a0*/  LOP3.LUT P0, RZ, R4, 0xff, RZ, 0xc0, !PT ;  /* 0x000000ff04ff7812 */ /* 0x000fda000780c0ff */
[----:B------:R-:W-:Y:S05]  /*74b0*/  @P0 BRA `(.L_x_162) ;  /* 0xfffffff400440947 */ /* 0x000fea000383ffff */
[----:B------:R-:W-:Y:S05]  /*74c0*/  BSYNC B0 ;  /* 0x0000000000007941 */ /* 0x000fea0003800000 */
.L_x_151:
[----:B------:R-:W-:-:S03]  /*74d0*/  UMOV UR6, 0xffffffff ;  /* 0xffffffff00067882 */ /* 0x000fc60000000000 */
[----:B------:R-:W-:Y:S05]  /*74e0*/  BRA.DIV UR6, `(.L_x_163) ;  /* 0x0000000a06647947 */ /* 0x000fea000b800000 */
[----:B------:R-:W-:-:S13]  /*74f0*/  ELECT P6, URZ, PT ;  /* 0x00000000003f782f */ /* 0x000fda00038c0000 */
.L_x_188:
[----:B------:R-:W-:Y:S05]  /*7500*/  @!P6 BRA `(.L_x_13) ;  /* 0x0000000000ece947 */ /* 0x000fea0003800000 */
[----:B------:R-:W-:-:S04]  /*7510*/  LOP3.LUT R19, R19, 0x2, RZ, 0xfc, !PT ;  /* 0x0000000213137812 */ /* 0x000fc800078efcff */
[----:B------:R-:W-:-:S13]  /*7520*/  ISETP.NE.AND P0, PT, R19, 0x3, PT ;  /* 0x000000031300780c */ /* 0x000fda0003f05270 */
[----:B------:R-:W-:Y:S05]  /*7530*/  @!P0 BRA `(.L_x_164) ;  /* 0x0000000000048947 */ /* 0x000fea0003800000 */
[----:B-1----:R-:W-:Y:S01]  /*7540*/  BPT.TRAP 0x1 ;  /* 0x000000040000795c */ /* 0x002fe20000300000 */
.L_x_164:
[----:B------:R-:W2:Y:S01]  /*7550*/  S2R R5, SR_CgaCtaId ;  /* 0x0000000000057919 */ /* 0x000ea20000008800 */
[----:B------:R-:W-:Y:S02]  /*7560*/  MOV R0, 0x400 ;  /* 0x0000040000007802 */ /* 0x000fe40000000f00 */
[----:B------:R-:W-:Y:S02]  /*7570*/  SHF.L.U32 R4, R3, 0x1f, RZ ;  /* 0x0000001f03047819 */ /* 0x000fe400000006ff */
[----:B--2---:R-:W-:-:S05]  /*7580*/  LEA R0, R5, R0, 0x18 ;  /* 0x0000000005007211 */ /* 0x004fca00078ec0ff */
[----:B------:R-:W-:-:S04]  /*7590*/  VIADD R0, R0, 0x30 ;  /* 0x0000003000007836 */ /* 0x000fc80000000000 */
[C---:B------:R-:W-:Y:S02]  /*75a0*/  IMAD R7, R13.reuse, 0x8, R0 ;  /* 0x000000080d077824 */ /* 0x040fe400078e0200 */
[----:B------:R-:W-:Y:S02]  /*75b0*/  VIADD R13, R13, 0x1 ;  /* 0x000000010d0d7836 */ /* 0x000fe40000000000 */
[----:B------:R-:W2:Y:S03]  /*75c0*/  SYNCS.PHASECHK.TRANS64.TRYWAIT P0, [R7+URZ], R4 ;  /* 0x00000004070075a7 */ /* 0x000ea6000800017f */
[----:B------:R-:W-:-:S04]  /*75d0*/  ISETP.NE.AND P1, PT, R13, 0x6, PT ;  /* 0x000000060d00780c */ /* 0x000fc80003f25270 */
[----:B------:R-:W-:Y:S02]  /*75e0*/  SEL R2, RZ, 0x1, P1 ;  /* 0x00000001ff027807 */ /* 0x000fe40000800000 */
[----:B------:R-:W-:Y:S02]  /*75f0*/  SEL R13, R13, RZ, P1 ;  /* 0x000000ff0d0d7207 */ /* 0x000fe40000800000 */
[----:B------:R-:W-:-:S03]  /*7600*/  LOP3.LUT R6, R3, R2, RZ, 0x3c, !PT ;  /* 0x0000000203067212 */ /* 0x000fc600078e3cff */
[----:B------:R-:W-:Y:S01]  /*7610*/  IMAD R8, R13, 0x8, R0 ;  /* 0x000000080d087824 */ /* 0x000fe200078e0200 */
[----:B------:R-:W-:Y:S01]  /*7620*/  SHF.L.U32 R5, R6, 0x1f, RZ ;  /* 0x0000001f06057819 */ /* 0x000fe200000006ff */
[----:B--2---:R-:W-:Y:S06]  /*7630*/  @!P0 BRA `(.L_x_165) ;  /* 0x0000000800308947 */ /* 0x004fec0003800000 */
.L_x_189:
[----:B------:R-:W3:Y:S01]  /*7640*/  SYNCS.PHASECHK.TRANS64.TRYWAIT P0, [R8+URZ], R5 ;  /* 0x00000005080075a7 */ /* 0x000ee2000800017f */
[----:B------:R-:W-:-:S05]  /*7650*/  VIADD R2, R13, 0x1 ;  /* 0x000000010d027836 */ /* 0x000fca0000000000 */
[----:B------:R-:W-:-:S04]  /*7660*/  ISETP.NE.AND P1, PT, R2, 0x6, PT ;  /* 0x000000060200780c */ /* 0x000fc80003f25270 */
[----:B------:R-:W-:Y:S02]  /*7670*/  SEL R3, RZ, 0x1, P1 ;  /* 0x00000001ff037807 */ /* 0x000fe40000800000 */
[----:B--2---:R-:W-:Y:S02]  /*7680*/  SEL R7, R2, RZ, P1 ;  /* 0x000000ff02077207 */ /* 0x004fe40000800000 */
[----:B------:R-:W-:-:S03]  /*7690*/  LOP3.LUT R6, R6, R3, RZ, 0x3c, !PT ;  /* 0x0000000306067212 */ /* 0x000fc600078e3cff */
[----:B------:R-:W-:Y:S01]  /*76a0*/  IMAD R9, R7, 0x8, R0 ;  /* 0x0000000807097824 */ /* 0x000fe200078e0200 */
[----:B------:R-:W-:Y:S01]  /*76b0*/  SHF.L.U32 R4, R6, 0x1f, RZ ;  /* 0x0000001f06047819 */ /* 0x000fe200000006ff */
[----:B---3--:R-:W-:Y:S06]  /*76c0*/  @!P0 BRA `(.L_x_166) ;  /* 0x0000000800208947 */ /* 0x008fec0003800000 */
.L_x_190:
[----:B------:R-:W3:Y:S01]  /*76d0*/  SYNCS.PHASECHK.TRANS64.TRYWAIT P0, [R9+URZ], R4 ;  /* 0x00000004090075a7 */ /* 0x000ee2000800017f */
[----:B------:R-:W-:-:S05]  /*76e0*/  VIADD R2, R7, 0x1 ;  /* 0x0000000107027836 */ /* 0x000fca0000000000 */
[----:B------:R-:W-:-:S04]  /*76f0*/  ISETP.NE.AND P1, PT, R2, 0x6, PT ;  /* 0x000000060200780c */ /* 0x000fc80003f25270 */
[----:B------:R-:W-:Y:S02]  /*7700*/  SEL R3, RZ, 0x1, P1 ;  /* 0x00000001ff037807 */ /* 0x000fe40000800000 */
[----:B------:R-:W-:Y:S02]  /*7710*/  SEL R7, R2, RZ, P1 ;  /* 0x000000ff02077207 */ /* 0x000fe40000800000 */
[----:B------:R-:W-:-:S03]  /*7720*/  LOP3.LUT R6, R6, R3, RZ, 0x3c, !PT ;  /* 0x0000000306067212 */ /* 0x000fc600078e3cff */
[----:B--2---:R-:W-:Y:S01]  /*7730*/  IMAD R8, R7, 0x8, R0 ;  /* 0x0000000807087824 */ /* 0x004fe200078e0200 */
[----:B------:R-:W-:Y:S01]  /*7740*/  SHF.L.U32 R5, R6, 0x1f, RZ ;  /* 0x0000001f06057819 */ /* 0x000fe200000006ff */
[----:B---3--:R-:W-:Y:S06]  /*7750*/  @!P0 BRA `(.L_x_167) ;  /* 0x0000000800108947 */ /* 0x008fec0003800000 */
.L_x_191:
[----:B------:R-:W3:Y:S01]  /*7760*/  SYNCS.PHASECHK.TRANS64.TRYWAIT P0, [R8+URZ], R5 ;  /* 0x00000005080075a7 */ /* 0x000ee2000800017f */
[----:B------:R-:W-:-:S05]  /*7770*/  VIADD R2, R7, 0x1 ;  /* 0x0000000107027836 */ /* 0x000fca0000000000 */
[----:B------:R-:W-:-:S04]  /*7780*/  ISETP.NE.AND P1, PT, R2, 0x6, PT ;  /* 0x000000060200780c */ /* 0x000fc80003f25270 */
[----:B------:R-:W-:Y:S02]  /*7790*/  SEL R3, RZ, 0x1, P1 ;  /* 0x00000001ff037807 */ /* 0x000fe40000800000 */
[----:B------:R-:W-:Y:S02]  /*77a0*/  SEL R7, R2, RZ, P1 ;  /* 0x000000ff02077207 */ /* 0x000fe40000800000 */
[----:B--2---:R-:W-:-:S03]  /*77b0*/  LOP3.LUT R9, R6, R3, RZ, 0x3c, !PT ;  /* 0x0000000306097212 */ /* 0x004fc600078e3cff */
[----:B------:R-:W-:Y:S01]  /*77c0*/  IMAD R11, R7, 0x8, R0 ;  /* 0x00000008070b7824 */ /* 0x000fe200078e0200 */
[----:B------:R-:W-:Y:S01]  /*77d0*/  SHF.L.U32 R6, R9, 0x1f, RZ ;  /* 0x0000001f09067819 */ /* 0x000fe200000006ff */
[----:B---3--:R-:W-:Y:S06]  /*77e0*/  @!P0 BRA `(.L_x_168) ;  /* 0x0000000800008947 */ /* 0x008fec0003800000 */
.L_x_192:
[----:B------:R-:W3:Y:S01]  /*77f0*/  SYNCS.PHASECHK.TRANS64.TRYWAIT P0, [R11+URZ], R6 ;  /* 0x000000060b0075a7 */ /* 0x000ee2000800017f */
[----:B------:R-:W-:-:S05]  /*7800*/  VIADD R2, R7, 0x1 ;  /* 0x0000000107027836 */ /* 0x000fca0000000000 */
[----:B------:R-:W-:-:S04]  /*7810*/  ISETP.NE.AND P1, PT, R2, 0x6, PT ;  /* 0x000000060200780c */ /* 0x000fc80003f25270 */
[----:B------:R-:W-:Y:S02]  /*7820*/  SEL R4, RZ, 0x1, P1 ;  /* 0x00000001ff047807 */ /* 0x000fe40000800000 */
[----:B------:R-:W-:Y:S02]  /*7830*/  SEL R3, R2, RZ, P1 ;  /* 0x000000ff02037207 */ /* 0x000fe40000800000 */
[----:B------:R-:W-:Y:S01]  /*7840*/  LOP3.LUT R4, R9, R4, RZ, 0x3c, !PT ;  /* 0x0000000409047212 */ /* 0x000fe200078e3cff */
[----:B---3--:R-:W-:Y:S06]  /*7850*/  @!P0 BRA `(.L_x_169) ;  /* 0x0000000400f88947 */ /* 0x008fec0003800000 */
.L_x_193:
[----:B------:R-:W-:Y:S01]  /*7860*/  IMAD R3, R3, 0x8, R0 ;  /* 0x0000000803037824 */ /* 0x000fe200078e0200 */
[----:B------:R-:W-:-:S07]  /*7870*/  SHF.L.U32 R0, R4, 0x1f, RZ ;  /* 0x0000001f04007819 */ /* 0x000fce00000006ff */
.L_x_170:
[----:B----4-:R4:W1:Y:S02]  /*7880*/  SYNCS.PHASECHK.TRANS64.TRYWAIT P0, [R3+URZ], R0 ;  /* 0x00000000030075a7 */ /* 0x010864000800017f */
[----:B-1----:R-:W-:Y:S05]  /*7890*/  @!P0 NANOSLEEP.SYNCS 0x989680 ;  /* 0x009896800000895d */ /* 0x002fea0003900000 */
[----:B------:R-:W1:Y:S02]  /*78a0*/  @!P0 SYNCS.PHASECHK.TRANS64 P0, [R3+URZ], R0 ;  /* 0x00000000030085a7 */ /* 0x000e64000800007f */
[----:B-1----:R-:W-:Y:S05]  /*78b0*/  @!P0 BRA `(.L_x_170) ;  /* 0xfffffffc00f08947 */ /* 0x002fea000383ffff */
.L_x_13:
[----:B-1----:R-:W-:Y:S05]  /*78c0*/  BSYNC B6 ;  /* 0x0000000000067941 */ /* 0x002fea0003800000 */
.L_x_11:
[----:B------:R-:W-:Y:S05]  /*78d0*/  EXIT ;  /* 0x000000000000794d */ /* 0x000fea0003800000 */
.L_x_26:
[----:B---3--:R3:W4:Y:S02]  /*78e0*/  SYNCS.PHASECHK.TRANS64.TRYWAIT P1, [R3+URZ], R0 ;  /* 0x00000000030075a7 */ /* 0x008724000802017f */
[----:B----4-:R-:W-:Y:S05]  /*78f0*/  @!P1 NANOSLEEP.SYNCS 0x989680 ;  /* 0x009896800000995d */ /* 0x010fea0003900000 */
[----:B------:R-:W4:Y:S02]  /*7900*/  @!P1 SYNCS.PHASECHK.TRANS64 P1, [R3+URZ], R0 ;  /* 0x00000000030095a7 */ /* 0x000f24000802007f */
[----:B----4-:R-:W-:Y:S05]  /*7910*/  @!P1 BRA `(.L_x_26) ;  /* 0xfffffffc00f09947 */ /* 0x010fea000383ffff */
[----:B------:R-:W-:Y:S05]  /*7920*/  BRA `(.L_x_25) ;  /* 0xffffffa000a07947 */ /* 0x000fea000383ffff */
.L_x_31:
[----:B---3--:R-:W-:-:S04]  /*7930*/  IMAD.U32 R5, RZ, RZ, UR4 ;  /* 0x00000004ff057e24 */ /* 0x008fc8000f8e00ff */
[----:B------:R3:W4:Y:S03]  /*7940*/  SYNCS.PHASECHK.TRANS64.TRYWAIT P1, [R5+URZ], R4 ;  /* 0x00000004050075a7 */ /* 0x000726000802017f */
[----:B----4-:R-:W-:Y:S05]  /*7950*/  @!P1 NANOSLEEP.SYNCS 0x989680 ;  /* 0x009896800000995d */ /* 0x010fea0003900000 */
[----:B------:R-:W4:Y:S02]  /*7960*/  @!P1 SYNCS.PHASECHK.TRANS64 P1, [R5+URZ], R4 ;  /* 0x00000004050095a7 */ /* 0x000f24000802007f */
[----:B----4-:R-:W-:Y:S05]  /*7970*/  @!P1 BRA `(.L_x_31) ;  /* 0xfffffffc00ec9947 */ /* 0x010fea000383ffff */
[----:B------:R-:W-:Y:S05]  /*7980*/  BRA `(.L_x_30) ;  /* 0xffffffa400607947 */ /* 0x000fea000383ffff */
.L_x_54:
[----:B-1----:R-:W-:-:S04]  /*7990*/  IMAD.U32 R4, RZ, RZ, UR50 ;  /* 0x00000032ff047e24 */ /* 0x002fc8000f8e00ff */
[----:B------:R1:W2:Y:S03]  /*79a0*/  SYNCS.PHASECHK.TRANS64.TRYWAIT P3, [R4+URZ+0x60], R3 ;  /* 0x00006003040075a7 */ /* 0x0002a6000806017f */
[----:B--2---:R-:W-:Y:S05]  /*79b0*/  @!P3 NANOSLEEP.SYNCS 0x989680 ;  /* 0x009896800000b95d */ /* 0x004fea0003900000 */
[----:B------:R-:W2:Y:S02]  /*79c0*/  @!P3 SYNCS.PHASECHK.TRANS64 P3, [R4+URZ+0x60], R3 ;  /* 0x000060030400b5a7 */ /* 0x000ea4000806007f */
[----:B--2---:R-:W-:Y:S05]  /*79d0*/  @!P3 BRA `(.L_x_54) ;  /* 0xfffffffc00ecb947 */ /* 0x004fea000383ffff */
[----:B------:R-:W-:Y:S05]  /*79e0*/  BRA `(.L_x_171) ;  /* 0xffffffb0006c7947 */ /* 0x000fea000383ffff */
.L_x_65:
[----:B-1----:R1:W2:Y:S02]  /*79f0*/  SYNCS.PHASECHK.TRANS64.TRYWAIT P4, [R4+URZ+0x60], R5 ;  /* 0x00006005040075a7 */ /* 0x0022a4000808017f */
[----:B--2---:R-:W-:Y:S05]  /*7a00*/  @!P4 NANOSLEEP.SYNCS 0x989680 ;  /* 0x009896800000c95d */ /* 0x004fea0003900000 */
[----:B------:R-:W2:Y:S02]  /*7a10*/  @!P4 SYNCS.PHASECHK.TRANS64 P4, [R4+URZ+0x60], R5 ;  /* 0x000060050400c5a7 */ /* 0x000ea4000808007f */
[----:B--2---:R-:W-:Y:S05]  /*7a20*/  @!P4 BRA `(.L_x_65) ;  /* 0xfffffffc00f0c947 */ /* 0x004fea000383ffff */
[----:B------:R-:W-:Y:S05]  /*7a30*/  BRA `(.L_x_172) ;  /* 0xffffffb800287947 */ /* 0x000fea000383ffff */
.L_x_76:
[----:B-1----:R1:W2:Y:S02]  /*7a40*/  SYNCS.PHASECHK.TRANS64.TRYWAIT P5, [R4+URZ+0x60], R5 ;  /* 0x00006005040075a7 */ /* 0x0022a400080a017f */
[----:B--2---:R-:W-:Y:S05]  /*7a50*/  @!P5 NANOSLEEP.SYNCS 0x989680 ;  /* 0x009896800000d95d */ /* 0x004fea0003900000 */
[----:B------:R-:W2:Y:S02]  /*7a60*/  @!P5 SYNCS.PHASECHK.TRANS64 P5, [R4+URZ+0x60], R5 ;  /* 0x000060050400d5a7 */ /* 0x000ea400080a007f */
[----:B--2---:R-:W-:Y:S05]  /*7a70*/  @!P5 BRA `(.L_x_76) ;  /* 0xfffffffc00f0d947 */ /* 0x004fea000383ffff */
[----:B------:R-:W-:Y:S05]  /*7a80*/  BRA `(.L_x_173) ;  /* 0xffffffbc00e07947 */ /* 0x000fea000383ffff */
.L_x_87:
[----:B-1----:R1:W2:Y:S02]  /*7a90*/  SYNCS.PHASECHK.TRANS64.TRYWAIT P4, [R5+URZ+0x60], R4 ;  /* 0x00006004050075a7 */ /* 0x0022a4000808017f */
[----:B--2---:R-:W-:Y:S05]  /*7aa0*/  @!P4 NANOSLEEP.SYNCS 0x989680 ;  /* 0x009896800000c95d */ /* 0x004fea0003900000 */
[----:B------:R-:W2:Y:S02]  /*7ab0*/  @!P4 SYNCS.PHASECHK.TRANS64 P4, [R5+URZ+0x60], R4 ;  /* 0x000060040500c5a7 */ /* 0x000ea4000808007f */
[----:B--2---:R-:W-:Y:S05]  /*7ac0*/  @!P4 BRA `(.L_x_87) ;  /* 0xfffffffc00f0c947 */ /* 0x004fea000383ffff */
[----:B------:R-:W-:Y:S05]  /*7ad0*/  BRA `(.L_x_174) ;  /* 0xffffffc4008c7947 */ /* 0x000fea000383ffff */
.L_x_107:
[----:B-1----:R-:W-:-:S04]  /*7ae0*/  IMAD.U32 R3, RZ, RZ, UR4 ;  /* 0x00000004ff037e24 */ /* 0x002fc8000f8e00ff */
[----:B------:R1:W2:Y:S03]  /*7af0*/  SYNCS.PHASECHK.TRANS64.TRYWAIT P0, [R3+URZ+0xa8], R0 ;  /* 0x0000a800030075a7 */ /* 0x0002a6000800017f */
[----:B--2---:R-:W-:Y:S05]  /*7b00*/  @!P0 NANOSLEEP.SYNCS 0x989680 ;  /* 0x009896800000895d */ /* 0x004fea0003900000 */
[----:B------:R-:W2:Y:S02]  /*7b10*/  @!P0 SYNCS.PHASECHK.TRANS64 P0, [R3+URZ+0xa8], R0 ;  /* 0x0000a800030085a7 */ /* 0x000ea4000800007f */
[----:B--2---:R-:W-:Y:S05]  /*7b20*/  @!P0 BRA `(.L_x_107) ;  /* 0xfffffffc00ec8947 */ /* 0x004fea000383ffff */
[----:B------:R-:W-:Y:S05]  /*7b30*/  BRA `(.L_x_106) ;  /* 0xffffffd800b87947 */ /* 0x000fea000383ffff */
.L_x_116:
[----:B-1----:R-:W-:-:S04]  /*7b40*/  IMAD.U32 R5, RZ, RZ, UR4 ;  /* 0x00000004ff057e24 */ /* 0x002fc8000f8e00ff */
[----:B------:R1:W2:Y:S03]  /*7b50*/  SYNCS.PHASECHK.TRANS64.TRYWAIT P1, [R5+URZ+0x80], R4 ;  /* 0x00008004050075a7 */ /* 0x0002a6000802017f */
[----:B--2---:R-:W-:Y:S05]  /*7b60*/  @!P1 NANOSLEEP.SYNCS 0x989680 ;  /* 0x009896800000995d */ /* 0x004fea0003900000 */
[----:B------:R-:W2:Y:S02]  /*7b70*/  @!P1 SYNCS.PHASECHK.TRANS64 P1, [R5+URZ+0x80], R4 ;  /* 0x00008004050095a7 */ /* 0x000ea4000802007f */
[----:B--2---:R-:W-:Y:S05]  /*7b80*/  @!P1 BRA `(.L_x_116) ;  /* 0xfffffffc00ec9947 */ /* 0x004fea000383ffff */
[----:B------:R-:W-:Y:S05]  /*7b90*/  BRA `(.L_x_175) ;  /* 0xffffffdc00a07947 */ /* 0x000fea000383ffff */
.L_x_122:
[----:B-12---:R-:W-:-:S04]  /*7ba0*/  IMAD.U32 R5, RZ, RZ, UR4 ;  /* 0x00000004ff057e24 */ /* 0x006fc8000f8e00ff */
[----:B------:R1:W2:Y:S03]  /*7bb0*/  SYNCS.PHASECHK.TRANS64.TRYWAIT P1, [R5+URZ+0x88], R4 ;  /* 0x00008804050075a7 */ /* 0x0002a6000802017f */
[----:B--2---:R-:W-:Y:S05]  /*7bc0*/  @!P1 NANOSLEEP.SYNCS 0x989680 ;  /* 0x009896800000995d */ /* 0x004fea0003900000 */
[----:B------:R-:W2:Y:S02]  /*7bd0*/  @!P1 SYNCS.PHASECHK.TRANS64 P1, [R5+URZ+0x88], R4 ;  /* 0x00008804050095a7 */ /* 0x000ea4000802007f */
[----:B--2---:R-:W-:Y:S05]  /*7be0*/  @!P1 BRA `(.L_x_122) ;  /* 0xfffffffc00ec9947 */ /* 0x004fea000383ffff */
[----:B------:R-:W-:Y:S05]  /*7bf0*/  BRA `(.L_x_176) ;  /* 0xffffffdc00e87947 */ /* 0x000fea000383ffff */
.L_x_128:
[----:B-123--:R-:W-:-:S04]  /*7c00*/  IMAD.U32 R5, RZ, RZ, UR4 ;  /* 0x00000004ff057e24 */ /* 0x00efc8000f8e00ff */
[----:B------:R1:W2:Y:S03]  /*7c10*/  SYNCS.PHASECHK.TRANS64.TRYWAIT P1, [R5+URZ+0x90], R4 ;  /* 0x00009004050075a7 */ /* 0x0002a6000802017f */
[----:B--2---:R-:W-:Y:S05]  /*7c20*/  @!P1 NANOSLEEP.SYNCS 0x989680 ;  /* 0x009896800000995d */ /* 0x004fea0003900000 */
[----:B------:R-:W2:Y:S02]  /*7c30*/  @!P1 SYNCS.PHASECHK.TRANS64 P1, [R5+URZ+0x90], R4 ;  /* 0x00009004050095a7 */ /* 0x000ea4000802007f */
[----:B--2---:R-:W-:Y:S05]  /*7c40*/  @!P1 BRA `(.L_x_128) ;  /* 0xfffffffc00ec9947 */ /* 0x004fea000383ffff */
[----:B------:R-:W-:Y:S05]  /*7c50*/  BRA `(.L_x_177) ;  /* 0xffffffe000387947 */ /* 0x000fea000383ffff */
.L_x_134:
[----:B-1234-:R-:W-:-:S04]  /*7c60*/  IMAD.U32 R5, RZ, RZ, UR4 ;  /* 0x00000004ff057e24 */ /* 0x01efc8000f8e00ff */
[----:B------:R1:W2:Y:S03]  /*7c70*/  SYNCS.PHASECHK.TRANS64.TRYWAIT P1, [R5+URZ+0x98], R4 ;  /* 0x00009804050075a7 */ /* 0x0002a6000802017f */
[----:B--2---:R-:W-:Y:S05]  /*7c80*/  @!P1 NANOSLEEP.SYNCS 0x989680 ;  /* 0x009896800000995d */ /* 0x004fea0003900000 */
[----:B------:R-:W2:Y:S02]  /*7c90*/  @!P1 SYNCS.PHASECHK.TRANS64 P1, [R5+URZ+0x98], R4 ;  /* 0x00009804050095a7 */ /* 0x000ea4000802007f */
[----:B--2---:R-:W-:Y:S05]  /*7ca0*/  @!P1 BRA `(.L_x_134) ;  /* 0xfffffffc00ec9947 */ /* 0x004fea000383ffff */
[----:B------:R-:W-:Y:S05]  /*7cb0*/  BRA `(.L_x_178) ;  /* 0xffffffe000887947 */ /* 0x000fea000383ffff */
.L_x_144:
[----:B-1----:R1:W2:Y:S02]  /*7cc0*/  SYNCS.PHASECHK.TRANS64.TRYWAIT P0, [R3+URZ+0x80], R2 ;  /* 0x00008002030075a7 */ /* 0x0022a4000800017f */
[----:B--2---:R-:W-:Y:S05]  /*7cd0*/  @!P0 NANOSLEEP.SYNCS 0x989680 ;  /* 0x009896800000895d */ /* 0x004fea0003900000 */
[----:B------:R-:W2:Y:S02]  /*7ce0*/  @!P0 SYNCS.PHASECHK.TRANS64 P0, [R3+URZ+0x80], R2 ;  /* 0x00008002030085a7 */ /* 0x000ea4000800007f */
[----:B--2---:R-:W-:Y:S05]  /*7cf0*/  @!P0 BRA `(.L_x_144) ;  /* 0xfffffffc00f08947 */ /* 0x004fea000383ffff */
[----:B------:R-:W-:Y:S05]  /*7d00*/  BRA `(.L_x_179) ;  /* 0xffffffe800847947 */ /* 0x000fea000383ffff */
.L_x_146:
[----:B--2---:R2:W1:Y:S02]  /*7d10*/  SYNCS.PHASECHK.TRANS64.TRYWAIT P0, [R3+URZ+0x88], R2 ;  /* 0x00008802030075a7 */ /* 0x004464000800017f */
[----:B-1----:R-:W-:Y:S05]  /*7d20*/  @!P0 NANOSLEEP.SYNCS 0x989680 ;  /* 0x009896800000895d */ /* 0x002fea0003900000 */
[----:B------:R-:W1:Y:S02]  /*7d30*/  @!P0 SYNCS.PHASECHK.TRANS64 P0, [R3+URZ+0x88], R2 ;  /* 0x00008802030085a7 */ /* 0x000e64000800007f */
[----:B-1----:R-:W-:Y:S05]  /*7d40*/  @!P0 BRA `(.L_x_146) ;  /* 0xfffffffc00f08947 */ /* 0x002fea000383ffff */
[----:B------:R-:W-:Y:S05]  /*7d50*/  BRA `(.L_x_180) ;  /* 0xffffffe800807947 */ /* 0x000fea000383ffff */
.L_x_148:
[----:B------:R1:W1:Y:S02]  /*7d60*/  SYNCS.PHASECHK.TRANS64.TRYWAIT P0, [R3+URZ+0x90], R2 ;  /* 0x00009002030075a7 */ /* 0x000264000800017f */
[----:B-1----:R-:W-:Y:S05]  /*7d70*/  @!P0 NANOSLEEP.SYNCS 0x989680 ;  /* 0x009896800000895d */ /* 0x002fea0003900000 */
[----:B------:R-:W1:Y:S02]  /*7d80*/  @!P0 SYNCS.PHASECHK.TRANS64 P0, [R3+URZ+0x90], R2 ;  /* 0x00009002030085a7 */ /* 0x000e64000800007f */
[----:B-1----:R-:W-:Y:S05]  /*7d90*/  @!P0 BRA `(.L_x_148) ;  /* 0xfffffffc00f08947 */ /* 0x002fea000383ffff */
[----:B------:R-:W-:Y:S05]  /*7da0*/  BRA `(.L_x_181) ;  /* 0xffffffe8007c7947 */ /* 0x000fea000383ffff */
.L_x_152:
[----:B------:R-:W-:Y:S01]  /*7db0*/  BSSY B1, `(.L_x_182) ;  /* 0x0000006000017945 */ /* 0x000fe20003800000 */
[----:B------:R-:W-:-:S07]  /*7dc0*/  IMAD.MOV.U32 R15, RZ, RZ, -0x1 ;  /* 0xffffffffff0f7424 */ /* 0x000fce00078e00ff */
[----:B------:R-:W-:Y:S05]  /*7dd0*/  WARPSYNC.COLLECTIVE R15, `(.L_x_183) ;  /* 0x000000000f0c7348 */ /* 0x000fea0003c00000 */
[----:B------:R-:W-:Y:S02]  /*7de0*/  ELECT P6, UR62, PT ;  /* 0x00000000003e782f */ /* 0x000fe400038c0000 */
[----:B------:R-:W-:Y:S01]  /*7df0*/  MOV R14, UR62 ;  /* 0x0000003e000e7c02 */ /* 0x000fe20008000f00 */
[----:B------:R-:W-:Y:S10]  /*7e00*/  ENDCOLLECTIVE ;  /* 0x000000000000791b */ /* 0x000ff40003800000 */
.L_x_183:
[----:B------:R-:W-:Y:S05]  /*7e10*/  BSYNC B1 ;  /* 0x0000000000017941 */ /* 0x000fea0003800000 */
.L_x_182:
[----:B------:R-:W-:Y:S05]  /*7e20*/  BRA `(.L_x_184) ;  /* 0xffffffe800f47947 */ /* 0x000fea000383ffff */
.L_x_155:
[----:B-1----:R1:W2:Y:S02]  /*7e30*/  SYNCS.PHASECHK.TRANS64.TRYWAIT P0, [R21+URZ+0x30], R12 ;  /* 0x0000300c150075a7 */ /* 0x0022a4000800017f */
[----:B--2---:R-:W-:Y:S05]  /*7e40*/  @!P0 NANOSLEEP.SYNCS 0x989680 ;  /* 0x009896800000895d */ /* 0x004fea0003900000 */
[----:B------:R-:W2:Y:S02]  /*7e50*/  @!P0 SYNCS.PHASECHK.TRANS64 P0, [R21+URZ+0x30], R12 ;  /* 0x0000300c150085a7 */ /* 0x000ea4000800007f */
[----:B--2---:R-:W-:Y:S05]  /*7e60*/  @!P0 BRA `(.L_x_155) ;  /* 0xfffffffc00f08947 */ /* 0x004fea000383ffff */
[----:B------:R-:W-:Y:S05]  /*7e70*/  BRA `(.L_x_185) ;  /* 0xffffffec002c7947 */ /* 0x000fea000383ffff */
.L_x_163:
[----:B------:R-:W-:Y:S01]  /*7e80*/  BSSY B0, `(.L_x_186) ;  /* 0x0000006000007945 */ /* 0x000fe20003800000 */
[----:B------:R-:W-:-:S07]  /*7e90*/  IMAD.MOV.U32 R15, RZ, RZ, -0x1 ;  /* 0xffffffffff0f7424 */ /* 0x000fce00078e00ff */
[----:B-1----:R-:W-:Y:S05]  /*7ea0*/  WARPSYNC.COLLECTIVE R15, `(.L_x_187) ;  /* 0x000000000f0c7348 */ /* 0x002fea0003c00000 */
[----:B------:R-:W-:Y:S02]  /*7eb0*/  ELECT P6, UR62, PT ;  /* 0x00000000003e782f */ /* 0x000fe400038c0000 */
[----:B------:R-:W-:Y:S01]  /*7ec0*/  MOV R14, UR62 ;  /* 0x0000003e000e7c02 */ /* 0x000fe20008000f00 */
[----:B-1----:R-:W-:Y:S10]  /*7ed0*/  ENDCOLLECTIVE ;  /* 0x000000000000791b */ /* 0x002ff40003800000 */
.L_x_187:
[----:B------:R-:W-:Y:S05]  /*7ee0*/  BSYNC B0 ;  /* 0x0000000000007941 */ /* 0x000fea0003800000 */
.L_x_186:
[----:B------:R-:W-:Y:S05]  /*7ef0*/  BRA `(.L_x_188) ;  /* 0xfffffff400807947 */ /* 0x000fea000383ffff */
.L_x_165:
[----:B--2---:R2:W3:Y:S02]  /*7f00*/  SYNCS.PHASECHK.TRANS64.TRYWAIT P0, [R7+URZ], R4 ;  /* 0x00000004070075a7 */ /* 0x0044e4000800017f */
[----:B---3--:R-:W-:Y:S05]  /*7f10*/  @!P0 NANOSLEEP.SYNCS 0x989680 ;  /* 0x009896800000895d */ /* 0x008fea0003900000 */
[----:B------:R-:W3:Y:S02]  /*7f20*/  @!P0 SYNCS.PHASECHK.TRANS64 P0, [R7+URZ], R4 ;  /* 0x00000004070085a7 */ /* 0x000ee4000800007f */
[----:B---3--:R-:W-:Y:S05]  /*7f30*/  @!P0 BRA `(.L_x_165) ;  /* 0xfffffffc00f08947 */ /* 0x008fea000383ffff */
[----:B------:R-:W-:Y:S05]  /*7f40*/  BRA `(.L_x_189) ;  /* 0xfffffff400bc7947 */ /* 0x000fea000383ffff */
.L_x_166:
[----:B--2---:R2:W3:Y:S02]  /*7f50*/  SYNCS.PHASECHK.TRANS64.TRYWAIT P0, [R8+URZ], R5 ;  /* 0x00000005080075a7 */ /* 0x0044e4000800017f */
[----:B---3--:R-:W-:Y:S05]  /*7f60*/  @!P0 NANOSLEEP.SYNCS 0x989680 ;  /* 0x009896800000895d */ /* 0x008fea0003900000 */
[----:B------:R-:W3:Y:S02]  /*7f70*/  @!P0 SYNCS.PHASECHK.TRANS64 P0, [R8+URZ], R5 ;  /* 0x00000005080085a7 */ /* 0x000ee4000800007f */
[----:B---3--:R-:W-:Y:S05]  /*7f80*/  @!P0 BRA `(.L_x_166) ;  /* 0xfffffffc00f08947 */ /* 0x008fea000383ffff */
[----:B------:R-:W-:Y:S05]  /*7f90*/  BRA `(.L_x_190) ;  /* 0xfffffff400cc7947 */ /* 0x000fea000383ffff */
.L_x_167:
[----:B--2---:R2:W3:Y:S02]  /*7fa0*/  SYNCS.PHASECHK.TRANS64.TRYWAIT P0, [R9+URZ], R4 ;  /* 0x00000004090075a7 */ /* 0x0044e4000800017f */
[----:B---3--:R-:W-:Y:S05]  /*7fb0*/  @!P0 NANOSLEEP.SYNCS 0x989680 ;  /* 0x009896800000895d */ /* 0x008fea0003900000 */
[----:B------:R-:W3:Y:S02]  /*7fc0*/  @!P0 SYNCS.PHASECHK.TRANS64 P0, [R9+URZ], R4 ;  /* 0x00000004090085a7 */ /* 0x000ee4000800007f */
[----:B---3--:R-:W-:Y:S05]  /*7fd0*/  @!P0 BRA `(.L_x_167) ;  /* 0xfffffffc00f08947 */ /* 0x008fea000383ffff */
[----:B------:R-:W-:Y:S05]  /*7fe0*/  BRA `(.L_x_191) ;  /* 0xfffffff400dc7947 */ /* 0x000fea000383ffff */
.L_x_168:
[----:B--2---:R2:W3:Y:S02]  /*7ff0*/  SYNCS.PHASECHK.TRANS64.TRYWAIT P0, [R8+URZ], R5 ;  /* 0x00000005080075a7 */ /* 0x0044e4000800017f */
[----:B---3--:R-:W-:Y:S05]  /*8000*/  @!P0 NANOSLEEP.SYNCS 0x989680 ;  /* 0x009896800000895d */ /* 0x008fea0003900000 */
[----:B------:R-:W3:Y:S02]  /*8010*/  @!P0 SYNCS.PHASECHK.TRANS64 P0, [R8+URZ], R5 ;  /* 0x00000005080085a7 */ /* 0x000ee4000800007f */
[----:B---3--:R-:W-:Y:S05]  /*8020*/  @!P0 BRA `(.L_x_168) ;  /* 0xfffffffc00f08947 */ /* 0x008fea000383ffff */
[----:B------:R-:W-:Y:S05]  /*8030*/  BRA `(.L_x_192) ;  /* 0xfffffff400ec7947 */ /* 0x000fea000383ffff */
.L_x_169:
[----:B---3--:R3:W4:Y:S02]  /*8040*/  SYNCS.PHASECHK.TRANS64.TRYWAIT P0, [R11+URZ], R6 ;  /* 0x000000060b0075a7 */ /* 0x008724000800017f */
[----:B----4-:R-:W-:Y:S05]  /*8050*/  @!P0 NANOSLEEP.SYNCS 0x989680 ;  /* 0x009896800000895d */ /* 0x010fea0003900000 */
[----:B------:R-:W4:Y:S02]  /*8060*/  @!P0 SYNCS.PHASECHK.TRANS64 P0, [R11+URZ], R6 ;  /* 0x000000060b0085a7 */ /* 0x000f24000800007f */
[----:B----4-:R-:W-:Y:S05]  /*8070*/  @!P0 BRA `(.L_x_169) ;  /* 0xfffffffc00f08947 */ /* 0x010fea000383ffff */
[----:B------:R-:W-:Y:S05]  /*8080*/  BRA `(.L_x_193) ;  /* 0xfffffff400f47947 */ /* 0x000fea000383ffff */
.L_x_194:
[----:B------:R-:W-:-:S00]  /*8090*/  BRA `(.L_x_194) ;  /* 0xfffffffc00fc7947 */ /* 0x000fc0000383ffff */
[----:B------:R-:W-:-:S00]  /*80a0*/  NOP ;  /* 0x0000000000007918 */ /* 0x000fc00000000000 */
        /* <DEDUP_REMOVED lines=13> */
.L_x_195:


//--------------------- .nv.global.init           --------------------------
	.section	.nv.global.init,"aw",@progbits
.nv.global.init:
	.type		$str$22,@object
	.size		$str$22,($str$26 - $str$22)
$str$22:
        /*0000*/ 	.byte	0x6b, 0x5f, 0x74, 0x69, 0x6c, 0x65, 0x5f, 0x63, 0x6f, 0x75, 0x6e, 0x74, 0x20, 0x3e, 0x3d, 0x20
        /*0010*/ 	.byte	0x31, 0x00
	.type		$str$26,@object
	.size		$str$26,($str$27 - $str$26)
$str$26:
        /*0012*/ 	.byte	0x28, 0x61, 0x64, 0x64, 0x72, 0x65, 0x73, 0x73, 0x20, 0x26, 0x20, 0x6d, 0x61, 0x73, 0x6b, 0x29
        /*0022*/ 	.byte	0x20, 0x3d, 0x3d, 0x20, 0x30, 0x00
	.type		$str$27,@object
	.size		$str$27,($str$23 - $str$27)
$str$27:
        /*0028*/ 	.byte	0x2f, 0x74, 0x6d, 0x70, 0x2f, 0x63, 0x75, 0x74, 0x6c, 0x61, 0x73, 0x73, 0x5f, 0x73, 0x77, 0x65
        /*0038*/ 	.byte	0x65, 0x70, 0x5f, 0x73, 0x72, 0x63, 0x2f, 0x69, 0x6e, 0x63, 0x6c, 0x75, 0x64, 0x65, 0x2f, 0x63
        /*0048*/ 	.byte	0x75, 0x74, 0x65, 0x2f, 0x70, 0x6f, 0x69, 0x6e, 0x74, 0x65, 0x72, 0x5f, 0x66, 0x6c, 0x61, 0x67
        /*0058*/ 	.byte	0x67, 0x65, 0x64, 0x2e, 0x68, 0x70, 0x70, 0x00
	.type		$str$23,@object
	.size		$str$23,(__unnamed_2 - $str$23)
$str$23:
        /*0060*/ 	.byte	0x2f, 0x74, 0x6d, 0x70, 0x2f, 0x63, 0x75, 0x74, 0x6c, 0x61, 0x73, 0x73, 0x5f, 0x73, 0x77, 0x65
        /*0070*/ 	.byte	0x65, 0x70, 0x5f, 0x73, 0x72, 0x63, 0x2f, 0x69, 0x6e, 0x63, 0x6c, 0x75, 0x64, 0x65, 0x2f, 0x63
        /*0080*/ 	.byte	0x75, 0x74, 0x6c, 0x61, 0x73, 0x73, 0x2f, 0x67, 0x65, 0x6d, 0x6d, 0x2f, 0x63, 0x6f, 0x6c, 0x6c
        /*0090*/ 	.byte	0x65, 0x63, 0x74, 0x69, 0x76, 0x65, 0x2f, 0x73, 0x6d, 0x39, 0x30, 0x5f, 0x6d, 0x6d, 0x61, 0x5f
        /*00a0*/ 	.byte	0x74, 0x6d, 0x61, 0x5f, 0x67, 0x6d, 0x6d, 0x61, 0x5f, 0x73, 0x73, 0x5f, 0x77, 0x61, 0x72, 0x70
        /*00b0*/ 	.byte	0x73, 0x70, 0x65, 0x63, 0x69, 0x61, 0x6c, 0x69, 0x7a, 0x65, 0x64, 0x2e, 0x68, 0x70, 0x70, 0x00
	.type		__unnamed_2,@object
	.size		__unnamed_2,(__unnamed_1 - __unnamed_2)
__unnamed_2:
        /*00c0*/ 	.byte	0x61, 0x75, 0x74, 0x6f, 0x20, 0x63, 0x75, 0x74, 0x65, 0x3a, 0x3a, 0x61, 0x73, 0x5f, 0x70, 0x6f
        /* <DEDUP_REMOVED lines=27> */
        /*0280*/ 	.byte	0x3c, 0x34, 0x30, 0x39, 0x36, 0x3e, 0x3e, 0x3e, 0x3e, 0x3e, 0x5d, 0x00
	.type		__unnamed_1,@object
	.size		__unnamed_1,(.L_0 - __unnamed_1)
__unnamed_1:
        /* <DEDUP_REMOVED lines=181> */
        /*0ddc*/ 	.byte	0x75, 0x74, 0x65, 0x3a, 0x3a, 0x69, 0x64, 0x65, 0x6e, 0x74, 0x69, 0x74, 0x79, 0x5d, 0x00
.L_0:


//--------------------- .nv.shared._ZN7cutlass13device_kernelINS_4gemm6kernel13GemmUniversalIN4cute5tupleIJiiiiEEENS1_10collective13CollectiveMmaINS1_34MainloopSm90TmaGmmaWarpSpecializedILi6ENS5_IJNS4_1CILi2EEENSA_ILi1EEESC_EEENS1_35KernelTmaWarpSpecializedCooperativeEEENS5_IJNSA_ILi128EEESG_NSA_ILi64EEEEEENS_10bfloat16_tENS5_IJlSC_lEEESJ_SK_NS4_8TiledMMAINS4_8MMA_AtomIJNS4_4SM904GMMA28MMA_64x128x16_F32BF16BF16_SSILNSO_5MajorE0ELSQ_0ELNSO_7ScaleInE1ELSR_1EEEEEENS4_6LayoutISD_NS5_IJSC_NSA_ILi0EEESV_EEEEENS5_IJNS4_10UnderscoreESY_SY_EEEEENS4_13SM90_TMA_LOADENS4_14ComposedLayoutINS4_7SwizzleILi3ELi4ELi3EEENS4_18smem_ptr_flag_bitsILi16EEENSU_INS5_IJNSA_ILi8EEESH_EEENS5_IJSH_SC_EEEEEEEvNS4_8identityENS4_23SM90_TMA_LOAD_MULTICASTES1B_vS1C_EENS_8epilogue10collective18CollectiveEpilogueINS1F_22Sm90TmaWarpSpecializedILi4ELi2ELi16ELb1ELb0EEEJSI_NS5_IJSG_NSA_ILi32EEEEEESJ_SK_SJ_SK_NS1F_6fusion15FusionCallbacksIS1J_NS1M_17LinearCombinationISJ_fSJ_fLNS_15FloatRoundStyleE2EEESI_S1L_JEEES11_NS12_INS13_ILi2ELi4ELi3EEES16_NSU_INS5_IJS17_S1K_EEENS5_IJS1K_SC_EEEEEEENS4_17SM75_U32x4_LDSM_NENS4_14SM90_TMA_STOREES1W_NS4_17SM90_U32x4_STSM_NENS4_9Copy_AtomIJS1Z_NS_6half_tEEEEvEEEvvEEEEvNT_6ParamsE --------------------------
	.section	.nv.shared._ZN7cutlass13device_kernelINS_4gemm6kernel13GemmUniversalIN4cute5tupleIJiiiiEEENS1_10collective13CollectiveMmaINS1_34MainloopSm90TmaGmmaWarpSpecializedILi6ENS5_IJNS4_1CILi2EEENSA_ILi1EEESC_EEENS1_35KernelTmaWarpSpecializedCooperativeEEENS5_IJNSA_ILi128EEESG_NSA_ILi64EEEEEENS_10bfloat16_tENS5_IJlSC_lEEESJ_SK_NS4_8TiledMMAINS4_8MMA_AtomIJNS4_4SM904GMMA28MMA_64x128x16_F32BF16BF16_SSILNSO_5MajorE0ELSQ_0ELNSO_7ScaleInE1ELSR_1EEEEEENS4_6LayoutISD_NS5_IJSC_NSA_ILi0EEESV_EEEEENS5_IJNS4_10UnderscoreESY_SY_EEEEENS4_13SM90_TMA_LOADENS4_14ComposedLayoutINS4_7SwizzleILi3ELi4ELi3EEENS4_18smem_ptr_flag_bitsILi16EEENSU_INS5_IJNSA_ILi8EEESH_EEENS5_IJSH_SC_EEEEEEEvNS4_8identityENS4_23SM90_TMA_LOAD_MULTICASTES1B_vS1C_EENS_8epilogue10collective18CollectiveEpilogueINS1F_22Sm90TmaWarpSpecializedILi4ELi2ELi16ELb1ELb0EEEJSI_NS5_IJSG_NSA_ILi32EEEEEESJ_SK_SJ_SK_NS1F_6fusion15FusionCallbacksIS1J_NS1M_17LinearCombinationISJ_fSJ_fLNS_15FloatRoundStyleE2EEESI_S1L_JEEES11_NS12_INS13_ILi2ELi4ELi3EEES16_NSU_INS5_IJS17_S1K_EEENS5_IJS1K_SC_EEEEEEENS4_17SM75_U32x4_LDSM_NENS4_14SM90_TMA_STOREES1W_NS4_17SM90_U32x4_STSM_NENS4_9Copy_AtomIJS1Z_NS_6half_tEEEEvEEEvvEEEEvNT_6ParamsE,"aw",@nobits
	.sectionflags	@""
	.align	16
	.zero		1024


//--------------------- .nv.shared.reserved.0     --------------------------
	.section	.nv.shared.reserved.0,"aw",@nobits
	.weak		__nv_reservedSMEM_offset_0_alias
	.size		__nv_reservedSMEM_offset_0_alias, 0, 0
	.other		__nv_reservedSMEM_offset_0_alias,@"STO_CUDA_RESERVED_SHARED STV_DEFAULT"
__nv_reservedSMEM_offset_0_alias:
	.zero		0


//--------------------- .nv.global                --------------------------
	.section	.nv.global,"aw",@nobits
.nv.global:
	.type		_ZN39_INTERNAL_8acb1398_4_k_cu_17a514db_27864cute1_E,@object
	.size		_ZN39_INTERNAL_8acb1398_4_k_cu_17a514db_27864cute1_E,(_ZN39_INTERNAL_8acb1398_4_k_cu_17a514db_27864cuda3std3__45__cpo6cbeginE - _ZN39_INTERNAL_8acb1398_4_k_cu_17a514db_27864cute1_E)
_ZN39_INTERNAL_8acb1398_4_k_cu_17a514db_27864cute1_E:
	.zero		1
	.type		_ZN39_INTERNAL_8acb1398_4_k_cu_17a514db_27864cuda3std3__45__cpo6cbeginE,@object
	.size		_ZN39_INTERNAL_8acb1398_4_k_cu_17a514db_27864cuda3std3__45__cpo6cbeginE,(_ZN39_INTERNAL_8acb1398_4_k_cu_17a514db_27864cuda3std3__48in_placeE - _ZN39_INTERNAL_8acb1398_4_k_cu_17a514db_27864cuda3std3__45__cpo6cbeginE)
_ZN39_INTERNAL_8acb1398_4_k_cu_17a514db_27864cuda3std3__45__cpo6cbeginE:
	.zero		1
	.type		_ZN39_INTERNAL_8acb1398_4_k_cu_17a514db_27864cuda3std3__48in_placeE,@object
	.size		_ZN39_INTERNAL_8acb1398_4_k_cu_17a514db_27864cuda3std3__48in_placeE,(_ZN39_INTERNAL_8acb1398_4_k_cu_17a514db_27864cuda3std6ranges3__45__cpo9iter_moveE - _ZN39_INTERNAL_8acb1398_4_k_cu_17a514db_27864cuda3std3__48in_placeE)
_ZN39_INTERNAL_8acb1398_4_k_cu_17a514db_27864cuda3std3__48in_placeE:
	.zero		1
	.type		_ZN39_INTERNAL_8acb1398_4_k_cu_17a514db_27864cuda3std6ranges3__45__cpo9iter_moveE,@object
	.size		_ZN39_INTERNAL_8acb1398_4_k_cu_17a514db_27864cuda3std6ranges3__45__cpo9iter_moveE,(_ZN39_INTERNAL_8acb1398_4_k_cu_17a514db_27864cuda3std3__45__cpo5beginE - _ZN39_INTERNAL_8acb1398_4_k_cu_17a514db_27864cuda3std6ranges3__45__cpo9iter_moveE)
_ZN39_INTERNAL_8acb1398_4_k_cu_17a514db_27864cuda3std6ranges3__45__cpo9iter_moveE:
	.zero		1
	.type		_ZN39_INTERNAL_8acb1398_4_k_cu_17a514db_27864cuda3std3__45__cpo5beginE,@object
	.size		_ZN39_INTERNAL_8acb1398_4_k_cu_17a514db_27864cuda3std3__45__cpo5beginE,(_ZN39_INTERNAL_8acb1398_4_k_cu_17a514db_27864cuda3std3__441_GLOBAL__N__8acb1398_4_k_cu_17a514db_27866ignoreE - _ZN39_INTERNAL_8acb1398_4_k_cu_17a514db_27864cuda3std3__45__cpo5beginE)
_ZN39_INTERNAL_8acb1398_4_k_cu_17a514db_27864cuda3std3__45__cpo5beginE:
	.zero		1
	.type		_ZN39_INTERNAL_8acb1398_4_k_cu_17a514db_27864cuda3std3__441_GLOBAL__N__8acb1398_4_k_cu_17a514db_27866ignoreE,@object
	.size		_ZN39_INTERNAL_8acb1398_4_k_cu_17a514db_27864cuda3std3__441_GLOBAL__N__8acb1398_4_k_cu_17a514db_27866ignoreE,(_ZN39_INTERNAL_8acb1398_4_k_cu_17a514db_27864cute7productE - _ZN39_INTERNAL_8acb1398_4_k_cu_17a514db_27864cuda3std3__441_GLOBAL__N__8acb1398_4_k_cu_17a514db_27866ignoreE)
_ZN39_INTERNAL_8acb1398_4_k_cu_17a514db_27864cuda3std3__441_GLOBAL__N__8acb1398_4_k_cu_17a514db_27866ignoreE:
	.zero		1
	.type		_ZN39_INTERNAL_8acb1398_4_k_cu_17a514db_27864cute7productE,@object
	.size		_ZN39_INTERNAL_8acb1398_4_k_cu_17a514db_27864cute7productE,(_ZN39_INTERNAL_8acb1398_4_k_cu_17a514db_27864cuda3std3__45__cpo3endE - _ZN39_INTERNAL_8acb1398_4_k_cu_17a514db_27864cute7productE)
_ZN39_INTERNAL_8acb1398_4_k_cu_17a514db_27864cute7productE:
	.zero		1
	.type		_ZN39_INTERNAL_8acb1398_4_k_cu_17a514db_27864cuda3std3__45__cpo3endE,@object
	.size		_ZN39_INTERNAL_8acb1398_4_k_cu_17a514db_27864cuda3std3__45__cpo3endE,(_ZN39_INTERNAL_8acb1398_4_k_cu_17a514db_27864cuda3std3__419piecewise_constructE - _ZN39_INTERNAL_8acb1398_4_k_cu_17a514db_27864cuda3std3__45__cpo3endE)
_ZN39_INTERNAL_8acb1398_4_k_cu_17a514db_27864cuda3std3__45__cpo3endE:
	.zero		1
	.type		_ZN39_INTERNAL_8acb1398_4_k_cu_17a514db_27864cuda3std3__419piecewise_constructE,@object
	.size		_ZN39_INTERNAL_8acb1398_4_k_cu_17a514db_27864cuda3std3__419piecewise_constructE,(_ZN39_INTERNAL_8acb1398_4_k_cu_17a514db_27864cuda3std3__45__cpo4cendE - _ZN39_INTERNAL_8acb1398_4_k_cu_17a514db_27864cuda3std3__419piecewise_constructE)
_ZN39_INTERNAL_8acb1398_4_k_cu_17a514db_27864cuda3std3__419piecewise_constructE:
	.zero		1
	.type		_ZN39_INTERNAL_8acb1398_4_k_cu_17a514db_27864cuda3std3__45__cpo4cendE,@object
	.size		_ZN39_INTERNAL_8acb1398_4_k_cu_17a514db_27864cuda3std3__45__cpo4cendE,(_ZN39_INTERNAL_8acb1398_4_k_cu_17a514db_27864cuda3std6ranges3__45__cpo4swapE - _ZN39_INTERNAL_8acb1398_4_k_cu_17a514db_27864cuda3std3__45__cpo4cendE)
_ZN39_INTERNAL_8acb1398_4_k_cu_17a514db_27864cuda3std3__45__cpo4cendE:
	.zero		1
	.type		_ZN39_INTERNAL_8acb1398_4_k_cu_17a514db_27864cuda3std6ranges3__45__cpo4swapE,@object
	.size		_ZN39_INTERNAL_8acb1398_4_k_cu_17a514db_27864cuda3std6ranges3__45__cpo4swapE,(.L_9 - _ZN39_INTERNAL_8acb1398_4_k_cu_17a514db_27864cuda3std6ranges3__45__cpo4swapE)
_ZN39_INTERNAL_8acb1398_4_k_cu_17a514db_27864cuda3std6ranges3__45__cpo4swapE:
	.zero		1
.L_9:


//--------------------- .nv.constant0._ZN7cutlass13device_kernelINS_4gemm6kernel13GemmUniversalIN4cute5tupleIJiiiiEEENS1_10collective13CollectiveMmaINS1_34MainloopSm90TmaGmmaWarpSpecializedILi6ENS5_IJNS4_1CILi2EEENSA_ILi1EEESC_EEENS1_35KernelTmaWarpSpecializedCooperativeEEENS5_IJNSA_ILi128EEESG_NSA_ILi64EEEEEENS_10bfloat16_tENS5_IJlSC_lEEESJ_SK_NS4_8TiledMMAINS4_8MMA_AtomIJNS4_4SM904GMMA28MMA_64x128x16_F32BF16BF16_SSILNSO_5MajorE0ELSQ_0ELNSO_7ScaleInE1ELSR_1EEEEEENS4_6LayoutISD_NS5_IJSC_NSA_ILi0EEESV_EEEEENS5_IJNS4_10UnderscoreESY_SY_EEEEENS4_13SM90_TMA_LOADENS4_14ComposedLayoutINS4_7SwizzleILi3ELi4ELi3EEENS4_18smem_ptr_flag_bitsILi16EEENSU_INS5_IJNSA_ILi8EEESH_EEENS5_IJSH_SC_EEEEEEEvNS4_8identityENS4_23SM90_TMA_LOAD_MULTICASTES1B_vS1C_EENS_8epilogue10collective18CollectiveEpilogueINS1F_22Sm90TmaWarpSpecializedILi4ELi2ELi16ELb1ELb0EEEJSI_NS5_IJSG_NSA_ILi32EEEEEESJ_SK_SJ_SK_NS1F_6fusion15FusionCallbacksIS1J_NS1M_17LinearCombinationISJ_fSJ_fLNS_15FloatRoundStyleE2EEESI_S1L_JEEES11_NS12_INS13_ILi2ELi4ELi3EEES16_NSU_INS5_IJS17_S1K_EEENS5_IJS1K_SC_EEEEEEENS4_17SM75_U32x4_LDSM_NENS4_14SM90_TMA_STOREES1W_NS4_17SM90_U32x4_STSM_NENS4_9Copy_AtomIJS1Z_NS_6half_tEEEEvEEEvvEEEEvNT_6ParamsE --------------------------
	.section	.nv.constant0._ZN7cutlass13device_kernelINS_4gemm6kernel13GemmUniversalIN4cute5tupleIJiiiiEEENS1_10collective13CollectiveMmaINS1_34MainloopSm90TmaGmmaWarpSpecializedILi6ENS5_IJNS4_1CILi2EEENSA_ILi1EEESC_EEENS1_35KernelTmaWarpSpecializedCooperativeEEENS5_IJNSA_ILi128EEESG_NSA_ILi64EEEEEENS_10bfloat16_tENS5_IJlSC_lEEESJ_SK_NS4_8TiledMMAINS4_8MMA_AtomIJNS4_4SM904GMMA28MMA_64x128x16_F32BF16BF16_SSILNSO_5MajorE0ELSQ_0ELNSO_7ScaleInE1ELSR_1EEEEEENS4_6LayoutISD_NS5_IJSC_NSA_ILi0EEESV_EEEEENS5_IJNS4_10UnderscoreESY_SY_EEEEENS4_13SM90_TMA_LOADENS4_14ComposedLayoutINS4_7SwizzleILi3ELi4ELi3EEENS4_18smem_ptr_flag_bitsILi16EEENSU_INS5_IJNSA_ILi8EEESH_EEENS5_IJSH_SC_EEEEEEEvNS4_8identityENS4_23SM90_TMA_LOAD_MULTICASTES1B_vS1C_EENS_8epilogue10collective18CollectiveEpilogueINS1F_22Sm90TmaWarpSpecializedILi4ELi2ELi16ELb1ELb0EEEJSI_NS5_IJSG_NSA_ILi32EEEEEESJ_SK_SJ_SK_NS1F_6fusion15FusionCallbacksIS1J_NS1M_17LinearCombinationISJ_fSJ_fLNS_15FloatRoundStyleE2EEESI_S1L_JEEES11_NS12_INS13_ILi2ELi4ELi3EEES16_NSU_INS5_IJS17_S1K_EEENS5_IJS1K_SC_EEEEEEENS4_17SM75_U32x4_LDSM_NENS4_14SM90_TMA_STOREES1W_NS4_17SM90_U32x4_STSM_NENS4_9Copy_AtomIJS1Z_NS_6half_tEEEEvEEEvvEEEEvNT_6ParamsE,"a",@progbits
	.sectionflags	@""
	.align	4
.nv.constant0._ZN7cutlass13device_kernelINS_4gemm6kernel13GemmUniversalIN4cute5tupleIJiiiiEEENS1_10collective13CollectiveMmaINS1_34MainloopSm90TmaGmmaWarpSpecializedILi6ENS5_IJNS4_1CILi2EEENSA_ILi1EEESC_EEENS1_35KernelTmaWarpSpecializedCooperativeEEENS5_IJNSA_ILi128EEESG_NSA_ILi64EEEEEENS_10bfloat16_tENS5_IJlSC_lEEESJ_SK_NS4_8TiledMMAINS4_8MMA_AtomIJNS4_4SM904GMMA28MMA_64x128x16_F32BF16BF16_SSILNSO_5MajorE0ELSQ_0ELNSO_7ScaleInE1ELSR_1EEEEEENS4_6LayoutISD_NS5_IJSC_NSA_ILi0EEESV_EEEEENS5_IJNS4_10UnderscoreESY_SY_EEEEENS4_13SM90_TMA_LOADENS4_14ComposedLayoutINS4_7SwizzleILi3ELi4ELi3EEENS4_18smem_ptr_flag_bitsILi16EEENSU_INS5_IJNSA_ILi8EEESH_EEENS5_IJSH_SC_EEEEEEEvNS4_8identityENS4_23SM90_TMA_LOAD_MULTICASTES1B_vS1C_EENS_8epilogue10collective18CollectiveEpilogueINS1F_22Sm90TmaWarpSpecializedILi4ELi2ELi16ELb1ELb0EEEJSI_NS5_IJSG_NSA_ILi32EEEEEESJ_SK_SJ_SK_NS1F_6fusion15FusionCallbacksIS1J_NS1M_17LinearCombinationISJ_fSJ_fLNS_15FloatRoundStyleE2EEESI_S1L_JEEES11_NS12_INS13_ILi2ELi4ELi3EEES16_NSU_INS5_IJS17_S1K_EEENS5_IJS1K_SC_EEEEEEENS4_17SM75_U32x4_LDSM_NENS4_14SM90_TMA_STOREES1W_NS4_17SM90_U32x4_STSM_NENS4_9Copy_AtomIJS1Z_NS_6half_tEEEEvEEEvvEEEEvNT_6ParamsE:
	.zero		2432


//--------------------- SYMBOLS --------------------------

	.type		.nv.reservedSmem.offset0,@object
	.size		.nv.reservedSmem.offset0,0x4
	.type		__assertfail,@function
